	.target	sm_90a

	.elftype	@"ET_EXEC"


//--------------------- .note.nv.tkinfo           --------------------------
	.section	.note.nv.tkinfo,"",@"SHT_NOTE"
	.sectionflags	@"SHF_NOTE_NV_TKINFO"
	.tkinfo
        /*0018*/ 	.word	0x00000002
        /*0030*/ 	.string	""
        /*0030*/ 	.string	"ptxas"
        /*0030*/ 	.string	"Cuda compilation tools, release 13.0, V13.0.88"
        /*0030*/ 	.string	"Build cuda_13.0.r13.0/compiler.36424714_0"
        /*0030*/ 	.string	"-arch sm_90a -m 64 "



//--------------------- .note.nv.cuinfo           --------------------------
	.section	.note.nv.cuinfo,"",@"SHT_NOTE"
	.sectionflags	@"SHF_NOTE_NV_CUINFO"
        /*0018*/ 	.short	0x0002
        /*001a*/ 	.short	0x005a
        /*001c*/ 	.short	0x0082
	.zero		2


//--------------------- .nv.info                  --------------------------
	.section	.nv.info,"",@"SHT_CUDA_INFO"
	.align	4


	//----- nvinfo : EIATTR_REGCOUNT
	.align		4
        /*0000*/ 	.byte	0x04, 0x2f
        /*0002*/ 	.short	(.L_12 - .L_11)
	.align		4
.L_11:
        /*0004*/ 	.word	index@(_ZN7cutlass13device_kernelINS_4gemm6kernel13GemmUniversalIN4cute5tupleIJiiiiEEENS1_10collective13CollectiveMmaINS1_37MainloopSm90TmaGmmaWarpSpecializedFP8ILi11ENS5_IJNS4_1CILi2EEENSA_ILi1EEESC_EEENS1_35KernelTmaWarpSpecializedCooperativeEEENS5_IJNSA_ILi128EEENSA_ILi192EEENSA_ILi64EEEEEENS_12float_e4m3_tENS5_IJlSC_lEEESK_SL_NS4_8TiledMMAINS4_8MMA_AtomIJNS4_4SM904GMMA31MMA_64x192x32_F32E4M3E4M3_SS_TNILNSP_7ScaleInE1ELSR_1EEEEEENS4_6LayoutISD_NS5_IJSC_NSA_ILi0EEESV_EEEEENS5_IJNS4_10UnderscoreESY_SY_EEEEENS4_13SM90_TMA_LOADENS4_14ComposedLayoutINS4_7SwizzleILi2ELi4ELi3EEENS4_18smem_ptr_flag_bitsILi8EEENSU_INS5_IJNSA_ILi8EEESI_EEENS5_IJSI_SC_EEEEEEEvNS4_8identityENS4_23SM90_TMA_LOAD_MULTICASTES1B_vS1C_EENS_8epilogue10collective6detail29Sm90TmaWarpSpecializedAdapterINS1G_15DefaultEpilogueISK_SL_SL_NS1F_6thread17LinearCombinationISK_Li1EffLNS1K_9ScaleType4KindE0ELNS_15FloatRoundStyleE2ESK_EENS1_15EpilogueDefaultEEEEEvvEEEEvNT_6ParamsE)
        /*0008*/ 	.word	0x000000a8


	//----- nvinfo : EIATTR_FRAME_SIZE
	.align		4
.L_12:
        /*000c*/ 	.byte	0x04, 0x11
        /*000e*/ 	.short	(.L_14 - .L_13)
	.align		4
.L_13:
        /*0010*/ 	.word	index@(_ZN7cutlass13device_kernelINS_4gemm6kernel13GemmUniversalIN4cute5tupleIJiiiiEEENS1_10collective13CollectiveMmaINS1_37MainloopSm90TmaGmmaWarpSpecializedFP8ILi11ENS5_IJNS4_1CILi2EEENSA_ILi1EEESC_EEENS1_35KernelTmaWarpSpecializedCooperativeEEENS5_IJNSA_ILi128EEENSA_ILi192EEENSA_ILi64EEEEEENS_12float_e4m3_tENS5_IJlSC_lEEESK_SL_NS4_8TiledMMAINS4_8MMA_AtomIJNS4_4SM904GMMA31MMA_64x192x32_F32E4M3E4M3_SS_TNILNSP_7ScaleInE1ELSR_1EEEEEENS4_6LayoutISD_NS5_IJSC_NSA_ILi0EEESV_EEEEENS5_IJNS4_10UnderscoreESY_SY_EEEEENS4_13SM90_TMA_LOADENS4_14ComposedLayoutINS4_7SwizzleILi2ELi4ELi3EEENS4_18smem_ptr_flag_bitsILi8EEENSU_INS5_IJNSA_ILi8EEESI_EEENS5_IJSI_SC_EEEEEEEvNS4_8identityENS4_23SM90_TMA_LOAD_MULTICASTES1B_vS1C_EENS_8epilogue10collective6detail29Sm90TmaWarpSpecializedAdapterINS1G_15DefaultEpilogueISK_SL_SL_NS1F_6thread17LinearCombinationISK_Li1EffLNS1K_9ScaleType4KindE0ELNS_15FloatRoundStyleE2ESK_EENS1_15EpilogueDefaultEEEEEvvEEEEvNT_6ParamsE)
        /*0014*/ 	.word	0x00000000


	//----- nvinfo : EIATTR_MIN_STACK_SIZE
	.align		4
.L_14:
        /*0018*/ 	.byte	0x04, 0x12
        /*001a*/ 	.short	(.L_16 - .L_15)
	.align		4
.L_15:
        /*001c*/ 	.word	index@(_ZN7cutlass13device_kernelINS_4gemm6kernel13GemmUniversalIN4cute5tupleIJiiiiEEENS1_10collective13CollectiveMmaINS1_37MainloopSm90TmaGmmaWarpSpecializedFP8ILi11ENS5_IJNS4_1CILi2EEENSA_ILi1EEESC_EEENS1_35KernelTmaWarpSpecializedCooperativeEEENS5_IJNSA_ILi128EEENSA_ILi192EEENSA_ILi64EEEEEENS_12float_e4m3_tENS5_IJlSC_lEEESK_SL_NS4_8TiledMMAINS4_8MMA_AtomIJNS4_4SM904GMMA31MMA_64x192x32_F32E4M3E4M3_SS_TNILNSP_7ScaleInE1ELSR_1EEEEEENS4_6LayoutISD_NS5_IJSC_NSA_ILi0EEESV_EEEEENS5_IJNS4_10UnderscoreESY_SY_EEEEENS4_13SM90_TMA_LOADENS4_14ComposedLayoutINS4_7SwizzleILi2ELi4ELi3EEENS4_18smem_ptr_flag_bitsILi8EEENSU_INS5_IJNSA_ILi8EEESI_EEENS5_IJSI_SC_EEEEEEEvNS4_8identityENS4_23SM90_TMA_LOAD_MULTICASTES1B_vS1C_EENS_8epilogue10collective6detail29Sm90TmaWarpSpecializedAdapterINS1G_15DefaultEpilogueISK_SL_SL_NS1F_6thread17LinearCombinationISK_Li1EffLNS1K_9ScaleType4KindE0ELNS_15FloatRoundStyleE2ESK_EENS1_15EpilogueDefaultEEEEEvvEEEEvNT_6ParamsE)
        /*0020*/ 	.word	0x00000000
.L_16:


//--------------------- .nv.compat                --------------------------
	.section	.nv.compat,"",@"SHT_CUDA_COMPAT_INFO"
	.align	4
        /*0000*/ 	.byte	0x02, 0x09, 0x01, 0x00, 0x02, 0x02, 0x04, 0x00, 0x02, 0x05, 0x05, 0x00, 0x03, 0x07, 0x01, 0x01
        /*0010*/ 	.byte	0x02, 0x03, 0x01, 0x00, 0x02, 0x06, 0x01, 0x00, 0x04, 0x0b, 0x08, 0x00, 0x00, 0x00, 0x00, 0x00
        /*0020*/ 	.byte	0x00, 0x00, 0x00, 0x00


//--------------------- .nv.info._ZN7cutlass13device_kernelINS_4gemm6kernel13GemmUniversalIN4cute5tupleIJiiiiEEENS1_10collective13CollectiveMmaINS1_37MainloopSm90TmaGmmaWarpSpecializedFP8ILi11ENS5_IJNS4_1CILi2EEENSA_ILi1EEESC_EEENS1_35KernelTmaWarpSpecializedCooperativeEEENS5_IJNSA_ILi128EEENSA_ILi192EEENSA_ILi64EEEEEENS_12float_e4m3_tENS5_IJlSC_lEEESK_SL_NS4_8TiledMMAINS4_8MMA_AtomIJNS4_4SM904GMMA31MMA_64x192x32_F32E4M3E4M3_SS_TNILNSP_7ScaleInE1ELSR_1EEEEEENS4_6LayoutISD_NS5_IJSC_NSA_ILi0EEESV_EEEEENS5_IJNS4_10UnderscoreESY_SY_EEEEENS4_13SM90_TMA_LOADENS4_14ComposedLayoutINS4_7SwizzleILi2ELi4ELi3EEENS4_18smem_ptr_flag_bitsILi8EEENSU_INS5_IJNSA_ILi8EEESI_EEENS5_IJSI_SC_EEEEEEEvNS4_8identityENS4_23SM90_TMA_LOAD_MULTICASTES1B_vS1C_EENS_8epilogue10collective6detail29Sm90TmaWarpSpecializedAdapterINS1G_15DefaultEpilogueISK_SL_SL_NS1F_6thread17LinearCombinationISK_Li1EffLNS1K_9ScaleType4KindE0ELNS_15FloatRoundStyleE2ESK_EENS1_15EpilogueDefaultEEEEEvvEEEEvNT_6ParamsE --------------------------
	.section	.nv.info._ZN7cutlass13device_kernelINS_4gemm6kernel13GemmUniversalIN4cute5tupleIJiiiiEEENS1_10collective13CollectiveMmaINS1_37MainloopSm90TmaGmmaWarpSpecializedFP8ILi11ENS5_IJNS4_1CILi2EEENSA_ILi1EEESC_EEENS1_35KernelTmaWarpSpecializedCooperativeEEENS5_IJNSA_ILi128EEENSA_ILi192EEENSA_ILi64EEEEEENS_12float_e4m3_tENS5_IJlSC_lEEESK_SL_NS4_8TiledMMAINS4_8MMA_AtomIJNS4_4SM904GMMA31MMA_64x192x32_F32E4M3E4M3_SS_TNILNSP_7ScaleInE1ELSR_1EEEEEENS4_6LayoutISD_NS5_IJSC_NSA_ILi0EEESV_EEEEENS5_IJNS4_10UnderscoreESY_SY_EEEEENS4_13SM90_TMA_LOADENS4_14ComposedLayoutINS4_7SwizzleILi2ELi4ELi3EEENS4_18smem_ptr_flag_bitsILi8EEENSU_INS5_IJNSA_ILi8EEESI_EEENS5_IJSI_SC_EEEEEEEvNS4_8identityENS4_23SM90_TMA_LOAD_MULTICASTES1B_vS1C_EENS_8epilogue10collective6detail29Sm90TmaWarpSpecializedAdapterINS1G_15DefaultEpilogueISK_SL_SL_NS1F_6thread17LinearCombinationISK_Li1EffLNS1K_9ScaleType4KindE0ELNS_15FloatRoundStyleE2ESK_EENS1_15EpilogueDefaultEEEEEvvEEEEvNT_6ParamsE,"",@"SHT_CUDA_INFO"
	.sectionflags	@""
	.align	4


	//----- nvinfo : EIATTR_CUDA_API_VERSION
	.align		4
        /*0000*/ 	.byte	0x04, 0x37
        /*0002*/ 	.short	(.L_18 - .L_17)
.L_17:
        /*0004*/ 	.word	0x00000082


	//----- nvinfo : EIATTR_KPARAM_INFO
	.align		4
.L_18:
        /*0008*/ 	.byte	0x04, 0x17
        /*000a*/ 	.short	(.L_20 - .L_19)
.L_19:
        /*000c*/ 	.word	0x00000000
        /*0010*/ 	.short	0x0000
        /*0012*/ 	.short	0x0070
        /*0014*/ 	.byte	0x00, 0xf0, 0x01, 0x10


	//----- nvinfo : EIATTR_SPARSE_MMA_MASK
	.align		4
.L_20:
        /*0018*/ 	.byte	0x03, 0x50
        /*001a*/ 	.short	0x0000


	//----- nvinfo : EIATTR_MAXREG_COUNT
	.align		4
        /*001c*/ 	.byte	0x03, 0x1b
        /*001e*/ 	.short	0x00a8


	//----- nvinfo : EIATTR_NUM_BARRIERS
	.align		4
        /*0020*/ 	.byte	0x02, 0x4c
        /*0022*/ 	.byte	0x01
	.zero		1


	//----- nvinfo : EIATTR_MERCURY_ISA_VERSION
	.align		4
        /*0024*/ 	.byte	0x03, 0x5f
        /*0026*/ 	.short	0x0101


	//----- nvinfo : EIATTR_INT_WARP_WIDE_INSTR_OFFSETS
	.align		4
        /*0028*/ 	.byte	0x04, 0x31
        /*002a*/ 	.short	(.L_22 - .L_21)


	//   ....[0]....
.L_21:
        /*002c*/ 	.word	0x000005b0


	//   ....[1]....
        /*0030*/ 	.word	0x000005e0


	//   ....[2]....
        /*0034*/ 	.word	0x00000760


	//----- nvinfo : EIATTR_COOP_GROUP_MASK_REGIDS
	.align		4
.L_22:
        /*0038*/ 	.byte	0x04, 0x29
        /*003a*/ 	.short	(.L_24 - .L_23)


	//   ....[0]....
.L_23:
        /*003c*/ 	.word	0xffffffff


	//   ....[1]....
        /*0040*/ 	.word	0xffffffff


	//   ....[2]....
        /*0044*/ 	.word	0xffffffff


	//   ....[3]....
        /*0048*/ 	.word	0xffffffff


	//   ....[4]....
        /*004c*/ 	.word	0xffffffff


	//   ....[5]....
        /*0050*/ 	.word	0xffffffff


	//----- nvinfo : EIATTR_COOP_GROUP_INSTR_OFFSETS
	.align		4
.L_24:
        /*0054*/ 	.byte	0x04, 0x28
        /*0056*/ 	.short	(.L_26 - .L_25)


	//   ....[0]....
.L_25:
        /*0058*/ 	.word	0x00000060


	//   ....[1]....
        /*005c*/ 	.word	0x00000070


	//   ....[2]....
        /*0060*/ 	.word	0x00000130


	//   ....[3]....
        /*0064*/ 	.word	0x000003e0


	//   ....[4]....
        /*0068*/ 	.word	0x00000900


	//   ....[5]....
        /*006c*/ 	.word	0x00001380


	//----- nvinfo : EIATTR_REG_RECONFIG
	.align		4
.L_26:
        /*0070*/ 	.byte	0x01, 0x54
	.zero		2


	//----- nvinfo : EIATTR_MBARRIER_INSTR_OFFSETS
	.align		4
        /*0074*/ 	.byte	0x04, 0x39
        /*0076*/ 	.short	(.L_28 - .L_27)


	//   ....[0]....
.L_27:
        /*0078*/ 	.word	0x00000250
        /*007c*/ 	.word	0x000000ff
        /*0080*/ 	.word	0x00000000
        /*0084*/ 	.short	0x0100
        /*0086*/ 	.byte	0x08
	.zero		1


	//   ....[1]....
        /*0088*/ 	.word	0x00000260
        /*008c*/ 	.word	0x000000ff
        /*0090*/ 	.word	0x00000058
        /*0094*/ 	.short	0x0100
        /*0096*/ 	.byte	0x08
	.zero		1


	//   ....[2]....
        /*0098*/ 	.word	0x00000270
        /*009c*/ 	.word	0x000000ff
        /*00a0*/ 	.word	0x00000008
        /*00a4*/ 	.short	0x0100
        /*00a6*/ 	.byte	0x08
	.zero		1


	//   ....[3]....
        /*00a8*/ 	.word	0x00000280
        /*00ac*/ 	.word	0x000000ff
        /*00b0*/ 	.word	0x00000060
        /*00b4*/ 	.short	0x0100
        /*00b6*/ 	.byte	0x08
	.zero		1


	//   ....[4]....
        /*00b8*/ 	.word	0x00000290
        /*00bc*/ 	.word	0x000000ff
        /*00c0*/ 	.word	0x00000010
        /*00c4*/ 	.short	0x0100
        /*00c6*/ 	.byte	0x08
	.zero		1


	//   ....[5]....
        /*00c8*/ 	.word	0x000002a0
        /*00cc*/ 	.word	0x000000ff
        /*00d0*/ 	.word	0x00000068
        /*00d4*/ 	.short	0x0100
        /*00d6*/ 	.byte	0x08
	.zero		1


	//   ....[6]....
        /*00d8*/ 	.word	0x000002b0
        /*00dc*/ 	.word	0x000000ff
        /*00e0*/ 	.word	0x00000018
        /*00e4*/ 	.short	0x0100
        /*00e6*/ 	.byte	0x08
	.zero		1


	//   ....[7]....
        /*00e8*/ 	.word	0x000002c0
        /*00ec*/ 	.word	0x000000ff
        /*00f0*/ 	.word	0x00000070
        /*00f4*/ 	.short	0x0100
        /*00f6*/ 	.byte	0x08
	.zero		1


	//   ....[8]....
        /*00f8*/ 	.word	0x000002d0
        /*00fc*/ 	.word	0x000000ff
        /*0100*/ 	.word	0x00000020
        /*0104*/ 	.short	0x0100
        /*0106*/ 	.byte	0x08
	.zero		1


	//   ....[9]....
        /*0108*/ 	.word	0x000002e0
        /*010c*/ 	.word	0x000000ff
        /*0110*/ 	.word	0x00000078
        /*0114*/ 	.short	0x0100
        /*0116*/ 	.byte	0x08
	.zero		1


	//   ....[10]....
        /*0118*/ 	.word	0x000002f0
        /*011c*/ 	.word	0x000000ff
        /*0120*/ 	.word	0x00000028
        /*0124*/ 	.short	0x0100
        /*0126*/ 	.byte	0x08
	.zero		1


	//   ....[11]....
        /*0128*/ 	.word	0x00000300
        /*012c*/ 	.word	0x000000ff
        /*0130*/ 	.word	0x00000080
        /*0134*/ 	.short	0x0100
        /*0136*/ 	.byte	0x08
	.zero		1


	//   ....[12]....
        /*0138*/ 	.word	0x00000310
        /*013c*/ 	.word	0x000000ff
        /*0140*/ 	.word	0x00000030
        /*0144*/ 	.short	0x0100
        /*0146*/ 	.byte	0x08
	.zero		1


	//   ....[13]....
        /*0148*/ 	.word	0x00000320
        /*014c*/ 	.word	0x000000ff
        /*0150*/ 	.word	0x00000088
        /*0154*/ 	.short	0x0100
        /*0156*/ 	.byte	0x08
	.zero		1


	//   ....[14]....
        /*0158*/ 	.word	0x00000330
        /*015c*/ 	.word	0x000000ff
        /*0160*/ 	.word	0x00000038
        /*0164*/ 	.short	0x0100
        /*0166*/ 	.byte	0x08
	.zero		1


	//   ....[15]....
        /*0168*/ 	.word	0x00000340
        /*016c*/ 	.word	0x000000ff
        /*0170*/ 	.word	0x00000090
        /*0174*/ 	.short	0x0100
        /*0176*/ 	.byte	0x08
	.zero		1


	//   ....[16]....
        /*0178*/ 	.word	0x00000350
        /*017c*/ 	.word	0x000000ff
        /*0180*/ 	.word	0x00000040
        /*0184*/ 	.short	0x0100
        /*0186*/ 	.byte	0x08
	.zero		1


	//   ....[17]....
        /*0188*/ 	.word	0x00000360
        /*018c*/ 	.word	0x000000ff
        /*0190*/ 	.word	0x00000098
        /*0194*/ 	.short	0x0100
        /*0196*/ 	.byte	0x08
	.zero		1


	//   ....[18]....
        /*0198*/ 	.word	0x00000370
        /*019c*/ 	.word	0x000000ff
        /*01a0*/ 	.word	0x00000048
        /*01a4*/ 	.short	0x0100
        /*01a6*/ 	.byte	0x08
	.zero		1


	//   ....[19]....
        /*01a8*/ 	.word	0x00000380
        /*01ac*/ 	.word	0x000000ff
        /*01b0*/ 	.word	0x000000a0
        /*01b4*/ 	.short	0x0100
        /*01b6*/ 	.byte	0x08
	.zero		1


	//   ....[20]....
        /*01b8*/ 	.word	0x00000390
        /*01bc*/ 	.word	0x000000ff
        /*01c0*/ 	.word	0x00000050
        /*01c4*/ 	.short	0x0100
        /*01c6*/ 	.byte	0x08
	.zero		1


	//   ....[21]....
        /*01c8*/ 	.word	0x000003a0
        /*01cc*/ 	.word	0x000000ff
        /*01d0*/ 	.word	0x000000a8
        /*01d4*/ 	.short	0x0100
        /*01d6*/ 	.byte	0x08
	.zero		1


	//   ....[22]....
        /*01d8*/ 	.word	0x000007f0
        /*01dc*/ 	.word	0x000000ff
        /*01e0*/ 	.word	0x000000c0
        /*01e4*/ 	.short	0x0100
        /*01e6*/ 	.byte	0x06
	.zero		1


	//   ....[23]....
        /*01e8*/ 	.word	0x00000890
        /*01ec*/ 	.word	0x000000ff
        /*01f0*/ 	.word	0x000000c8
        /*01f4*/ 	.short	0x0100
        /*01f6*/ 	.byte	0x06
	.zero		1


	//   ....[24]....
        /*01f8*/ 	.word	0x00001aa0
        /*01fc*/ 	.word	0x000000ff
        /*0200*/ 	.word	0x00000000
        /*0204*/ 	.short	0x010a
        /*0206*/ 	.byte	0x06
	.zero		1


	//   ....[25]....
        /*0208*/ 	.word	0x00001ae0
        /*020c*/ 	.word	0x000000ff
        /*0210*/ 	.word	0x00000000
        /*0214*/ 	.short	0x010a
        /*0216*/ 	.byte	0x06
	.zero		1


	//   ....[26]....
        /*0218*/ 	.word	0x00002700
        /*021c*/ 	.word	0x000000ff
        /*0220*/ 	.word	0x00000000
        /*0224*/ 	.short	0x010a
        /*0226*/ 	.byte	0x0c
	.zero		1


	//   ....[27]....
        /*0228*/ 	.word	0x00002740
        /*022c*/ 	.word	0x000000ff
        /*0230*/ 	.word	0x00000000
        /*0234*/ 	.short	0x010a
        /*0236*/ 	.byte	0x0c
	.zero		1


	//   ....[28]....
        /*0238*/ 	.word	0x00002f70
        /*023c*/ 	.word	0x0000000c
        /*0240*/ 	.word	0x00000000
        /*0244*/ 	.short	0x0101
        /*0246*/ 	.byte	0x3f
	.zero		1


	//   ....[29]....
        /*0248*/ 	.word	0x00003810
        /*024c*/ 	.word	0x0000000a
        /*0250*/ 	.word	0x00000000
        /*0254*/ 	.short	0x0101
        /*0256*/ 	.byte	0x3f
	.zero		1


	//   ....[30]....
        /*0258*/ 	.word	0x0000b2f0
        /*025c*/ 	.word	0x00000012
        /*0260*/ 	.word	0x00000058
        /*0264*/ 	.short	0x010a
        /*0266*/ 	.byte	0x3f
	.zero		1


	//   ....[31]....
        /*0268*/ 	.word	0x0000b660
        /*026c*/ 	.word	0x00000008
        /*0270*/ 	.word	0x000000c8
        /*0274*/ 	.short	0x0101
        /*0276*/ 	.byte	0x3f
	.zero		1


	//   ....[32]....
        /*0278*/ 	.word	0x0000bd90
        /*027c*/ 	.word	0x00000006
        /*0280*/ 	.word	0x00000000
        /*0284*/ 	.short	0x010a
        /*0286*/ 	.byte	0x3f
	.zero		1


	//   ....[33]....
        /*0288*/ 	.word	0x0000be10
        /*028c*/ 	.word	0x00000007
        /*0290*/ 	.word	0x00000000
        /*0294*/ 	.short	0x010a
        /*0296*/ 	.byte	0x3f
	.zero		1


	//   ....[34]....
        /*0298*/ 	.word	0x0000bea0
        /*029c*/ 	.word	0x00000006
        /*02a0*/ 	.word	0x00000000
        /*02a4*/ 	.short	0x010a
        /*02a6*/ 	.byte	0x3f
	.zero		1


	//   ....[35]....
        /*02a8*/ 	.word	0x0000bf30
        /*02ac*/ 	.word	0x00000009
        /*02b0*/ 	.word	0x00000000
        /*02b4*/ 	.short	0x010a
        /*02b6*/ 	.byte	0x3f
	.zero		1


	//   ....[36]....
        /*02b8*/ 	.word	0x0000bfc0
        /*02bc*/ 	.word	0x00000006
        /*02c0*/ 	.word	0x00000000
        /*02c4*/ 	.short	0x010a
        /*02c6*/ 	.byte	0x3f
	.zero		1


	//   ....[37]....
        /*02c8*/ 	.word	0x0000c050
        /*02cc*/ 	.word	0x00000009
        /*02d0*/ 	.word	0x00000000
        /*02d4*/ 	.short	0x010a
        /*02d6*/ 	.byte	0x3f
	.zero		1


	//   ....[38]....
        /*02d8*/ 	.word	0x0000c0e0
        /*02dc*/ 	.word	0x00000006
        /*02e0*/ 	.word	0x00000000
        /*02e4*/ 	.short	0x010a
        /*02e6*/ 	.byte	0x3f
	.zero		1


	//   ....[39]....
        /*02e8*/ 	.word	0x0000c170
        /*02ec*/ 	.word	0x00000009
        /*02f0*/ 	.word	0x00000000
        /*02f4*/ 	.short	0x010a
        /*02f6*/ 	.byte	0x3f
	.zero		1


	//   ....[40]....
        /*02f8*/ 	.word	0x0000c200
        /*02fc*/ 	.word	0x0000000a
        /*0300*/ 	.word	0x00000000
        /*0304*/ 	.short	0x010a
        /*0306*/ 	.byte	0x3f
	.zero		1


	//   ....[41]....
        /*0308*/ 	.word	0x0000c290
        /*030c*/ 	.word	0x0000000b
        /*0310*/ 	.word	0x00000000
        /*0314*/ 	.short	0x010a
        /*0316*/ 	.byte	0x3f
	.zero		1


	//   ....[42]....
        /*0318*/ 	.word	0x0000c320
        /*031c*/ 	.word	0x00000003
        /*0320*/ 	.word	0x00000000
        /*0324*/ 	.short	0x010a
        /*0326*/ 	.byte	0x3f
	.zero		1


	//   ....[43]....
        /*0328*/ 	.word	0x0000c390
        /*032c*/ 	.word	0x0000000b
        /*0330*/ 	.word	0x00000000
        /*0334*/ 	.short	0x010a
        /*0336*/ 	.byte	0x3f
	.zero		1


	//   ....[44]....
        /*0338*/ 	.word	0x0000c3f0
        /*033c*/ 	.word	0x0000000d
        /*0340*/ 	.word	0x00000000
        /*0344*/ 	.short	0x010a
        /*0346*/ 	.byte	0x3f
	.zero		1


	//   ....[45]....
        /*0348*/ 	.word	0x0000c4c0
        /*034c*/ 	.word	0x00000012
        /*0350*/ 	.word	0x00000058
        /*0354*/ 	.short	0x010a
        /*0356*/ 	.byte	0x3f
	.zero		1


	//   ....[46]....
        /*0358*/ 	.word	0x0000c590
        /*035c*/ 	.word	0x00000006
        /*0360*/ 	.word	0x00000000
        /*0364*/ 	.short	0x010a
        /*0366*/ 	.byte	0x3f
	.zero		1


	//   ....[47]....
        /*0368*/ 	.word	0x0000c5e0
        /*036c*/ 	.word	0x00000007
        /*0370*/ 	.word	0x00000000
        /*0374*/ 	.short	0x010a
        /*0376*/ 	.byte	0x3f
	.zero		1


	//   ....[48]....
        /*0378*/ 	.word	0x0000c630
        /*037c*/ 	.word	0x00000006
        /*0380*/ 	.word	0x00000000
        /*0384*/ 	.short	0x010a
        /*0386*/ 	.byte	0x3f
	.zero		1


	//   ....[49]....
        /*0388*/ 	.word	0x0000c680
        /*038c*/ 	.word	0x00000009
        /*0390*/ 	.word	0x00000000
        /*0394*/ 	.short	0x010a
        /*0396*/ 	.byte	0x3f
	.zero		1


	//   ....[50]....
        /*0398*/ 	.word	0x0000c6d0
        /*039c*/ 	.word	0x00000006
        /*03a0*/ 	.word	0x00000000
        /*03a4*/ 	.short	0x010a
        /*03a6*/ 	.byte	0x3f
	.zero		1


	//   ....[51]....
        /*03a8*/ 	.word	0x0000c720
        /*03ac*/ 	.word	0x00000009
        /*03b0*/ 	.word	0x00000000
        /*03b4*/ 	.short	0x010a
        /*03b6*/ 	.byte	0x3f
	.zero		1


	//   ....[52]....
        /*03b8*/ 	.word	0x0000c770
        /*03bc*/ 	.word	0x00000006
        /*03c0*/ 	.word	0x00000000
        /*03c4*/ 	.short	0x010a
        /*03c6*/ 	.byte	0x3f
	.zero		1


	//   ....[53]....
        /*03c8*/ 	.word	0x0000c7c0
        /*03cc*/ 	.word	0x00000009
        /*03d0*/ 	.word	0x00000000
        /*03d4*/ 	.short	0x010a
        /*03d6*/ 	.byte	0x3f
	.zero		1


	//   ....[54]....
        /*03d8*/ 	.word	0x0000c810
        /*03dc*/ 	.word	0x0000000a
        /*03e0*/ 	.word	0x00000000
        /*03e4*/ 	.short	0x010a
        /*03e6*/ 	.byte	0x3f
	.zero		1


	//   ....[55]....
        /*03e8*/ 	.word	0x0000c860
        /*03ec*/ 	.word	0x0000000b
        /*03f0*/ 	.word	0x00000000
        /*03f4*/ 	.short	0x010a
        /*03f6*/ 	.byte	0x3f
	.zero		1


	//----- nvinfo : EIATTR_NUM_MBARRIERS
	.align		4
.L_28:
        /*03f8*/ 	.byte	0x03, 0x38
        /*03fa*/ 	.short	0x0018


	//----- nvinfo : EIATTR_EXIT_INSTR_OFFSETS
	.align		4
        /*03fc*/ 	.byte	0x04, 0x1c
        /*03fe*/ 	.short	(.L_30 - .L_29)


	//   ....[0]....
.L_29:
        /*0400*/ 	.word	0x00000a60


	//   ....[1]....
        /*0404*/ 	.word	0x00001250


	//   ....[2]....
        /*0408*/ 	.word	0x0000aa20


	//   ....[3]....
        /*040c*/ 	.word	0x0000af80


	//   ....[4]....
        /*0410*/ 	.word	0x0000c370


	//----- nvinfo : EIATTR_MAX_THREADS
	.align		4
.L_30:
        /*0414*/ 	.byte	0x04, 0x05
        /*0416*/ 	.short	(.L_32 - .L_31)
.L_31:
        /*0418*/ 	.word	0x00000180
        /*041c*/ 	.word	0x00000001
        /*0420*/ 	.word	0x00000001


	//----- nvinfo : EIATTR_CRS_STACK_SIZE
	.align		4
.L_32:
        /*0424*/ 	.byte	0x04, 0x1e
        /*0426*/ 	.short	(.L_34 - .L_33)
.L_33:
        /*0428*/ 	.word	0x00000000


	//----- nvinfo : EIATTR_CBANK_PARAM_SIZE
	.align		4
.L_34:
        /*042c*/ 	.byte	0x03, 0x19
        /*042e*/ 	.short	0x0470


	//----- nvinfo : EIATTR_PARAM_CBANK
	.align		4
        /*0430*/ 	.byte	0x04, 0x0a
        /*0432*/ 	.short	(.L_36 - .L_35)
	.align		4
.L_35:
        /*0434*/ 	.word	index@(.nv.constant0._ZN7cutlass13device_kernelINS_4gemm6kernel13GemmUniversalIN4cute5tupleIJiiiiEEENS1_10collective13CollectiveMmaINS1_37MainloopSm90TmaGmmaWarpSpecializedFP8ILi11ENS5_IJNS4_1CILi2EEENSA_ILi1EEESC_EEENS1_35KernelTmaWarpSpecializedCooperativeEEENS5_IJNSA_ILi128EEENSA_ILi192EEENSA_ILi64EEEEEENS_12float_e4m3_tENS5_IJlSC_lEEESK_SL_NS4_8TiledMMAINS4_8MMA_AtomIJNS4_4SM904GMMA31MMA_64x192x32_F32E4M3E4M3_SS_TNILNSP_7ScaleInE1ELSR_1EEEEEENS4_6LayoutISD_NS5_IJSC_NSA_ILi0EEESV_EEEEENS5_IJNS4_10UnderscoreESY_SY_EEEEENS4_13SM90_TMA_LOADENS4_14ComposedLayoutINS4_7SwizzleILi2ELi4ELi3EEENS4_18smem_ptr_flag_bitsILi8EEENSU_INS5_IJNSA_ILi8EEESI_EEENS5_IJSI_SC_EEEEEEEvNS4_8identityENS4_23SM90_TMA_LOAD_MULTICASTES1B_vS1C_EENS_8epilogue10collective6detail29Sm90TmaWarpSpecializedAdapterINS1G_15DefaultEpilogueISK_SL_SL_NS1F_6thread17LinearCombinationISK_Li1EffLNS1K_9ScaleType4KindE0ELNS_15FloatRoundStyleE2ESK_EENS1_15EpilogueDefaultEEEEEvvEEEEvNT_6ParamsE)
        /*0438*/ 	.short	0x0210
        /*043a*/ 	.short	0x0470


	//----- nvinfo : EIATTR_SW_WAR
	.align		4
.L_36:
        /*043c*/ 	.byte	0x04, 0x36
        /*043e*/ 	.short	(.L_38 - .L_37)
.L_37:
        /*0440*/ 	.word	0x00000008
.L_38:


//--------------------- .nv.callgraph             --------------------------
	.section	.nv.callgraph,"",@"SHT_CUDA_CALLGRAPH"
	.align	4
	.sectionentsize	8
	.align		4
        /*0000*/ 	.word	0x00000000
	.align		4
        /*0004*/ 	.word	0xffffffff
	.align		4
        /*0008*/ 	.word	0x00000000
	.align		4
        /*000c*/ 	.word	0xfffffffe
	.align		4
        /*0010*/ 	.word	0x00000000
	.align		4
        /*0014*/ 	.word	0xfffffffd
	.align		4
        /*0018*/ 	.word	0x00000000
	.align		4
        /*001c*/ 	.word	0xfffffffc


//--------------------- .nv.constant4             --------------------------
	.section	.nv.constant4,"a",@progbits
	.align	8
	.align		8
.nv.constant4:
        /*0000*/ 	.dword	_ZN40_INTERNAL_d1b81e0a_4_k_cu_37f0ea84_122414cuda3std3__45__cpo5beginE
	.align		8
        /*0008*/ 	.dword	_ZN40_INTERNAL_d1b81e0a_4_k_cu_37f0ea84_122414cuda3std3__45__cpo3endE
	.align		8
        /*0010*/ 	.dword	_ZN40_INTERNAL_d1b81e0a_4_k_cu_37f0ea84_122414cuda3std3__45__cpo6cbeginE
	.align		8
        /*0018*/ 	.dword	_ZN40_INTERNAL_d1b81e0a_4_k_cu_37f0ea84_122414cuda3std3__45__cpo4cendE
	.align		8
        /*0020*/ 	.dword	_ZN40_INTERNAL_d1b81e0a_4_k_cu_37f0ea84_122414cuda3std3__442_GLOBAL__N__d1b81e0a_4_k_cu_37f0ea84_122416ignoreE
	.align		8
        /*0028*/ 	.dword	_ZN40_INTERNAL_d1b81e0a_4_k_cu_37f0ea84_122414cuda3std3__419piecewise_constructE
	.align		8
        /*0030*/ 	.dword	_ZN40_INTERNAL_d1b81e0a_4_k_cu_37f0ea84_122414cuda3std3__48in_placeE
	.align		8
        /*0038*/ 	.dword	_ZN40_INTERNAL_d1b81e0a_4_k_cu_37f0ea84_122414cuda3std6ranges3__45__cpo4swapE
	.align		8
        /*0040*/ 	.dword	_ZN40_INTERNAL_d1b81e0a_4_k_cu_37f0ea84_122414cuda3std6ranges3__45__cpo9iter_moveE
	.align		8
        /*0048*/ 	.dword	_ZN40_INTERNAL_d1b81e0a_4_k_cu_37f0ea84_122414cute7productE
	.align		8
        /*0050*/ 	.dword	_ZN40_INTERNAL_d1b81e0a_4_k_cu_37f0ea84_122414cute1_E


//--------------------- .text._ZN7cutlass13device_kernelINS_4gemm6kernel13GemmUniversalIN4cute5tupleIJiiiiEEENS1_10collective13CollectiveMmaINS1_37MainloopSm90TmaGmmaWarpSpecializedFP8ILi11ENS5_IJNS4_1CILi2EEENSA_ILi1EEESC_EEENS1_35KernelTmaWarpSpecializedCooperativeEEENS5_IJNSA_ILi128EEENSA_ILi192EEENSA_ILi64EEEEEENS_12float_e4m3_tENS5_IJlSC_lEEESK_SL_NS4_8TiledMMAINS4_8MMA_AtomIJNS4_4SM904GMMA31MMA_64x192x32_F32E4M3E4M3_SS_TNILNSP_7ScaleInE1ELSR_1EEEEEENS4_6LayoutISD_NS5_IJSC_NSA_ILi0EEESV_EEEEENS5_IJNS4_10UnderscoreESY_SY_EEEEENS4_13SM90_TMA_LOADENS4_14ComposedLayoutINS4_7SwizzleILi2ELi4ELi3EEENS4_18smem_ptr_flag_bitsILi8EEENSU_INS5_IJNSA_ILi8EEESI_EEENS5_IJSI_SC_EEEEEEEvNS4_8identityENS4_23SM90_TMA_LOAD_MULTICASTES1B_vS1C_EENS_8epilogue10collective6detail29Sm90TmaWarpSpecializedAdapterINS1G_15DefaultEpilogueISK_SL_SL_NS1F_6thread17LinearCombinationISK_Li1EffLNS1K_9ScaleType4KindE0ELNS_15FloatRoundStyleE2ESK_EENS1_15EpilogueDefaultEEEEEvvEEEEvNT_6ParamsE --------------------------
	.section	.text._ZN7cutlass13device_kernelINS_4gemm6kernel13GemmUniversalIN4cute5tupleIJiiiiEEENS1_10collective13CollectiveMmaINS1_37MainloopSm90TmaGmmaWarpSpecializedFP8ILi11ENS5_IJNS4_1CILi2EEENSA_ILi1EEESC_EEENS1_35KernelTmaWarpSpecializedCooperativeEEENS5_IJNSA_ILi128EEENSA_ILi192EEENSA_ILi64EEEEEENS_12float_e4m3_tENS5_IJlSC_lEEESK_SL_NS4_8TiledMMAINS4_8MMA_AtomIJNS4_4SM904GMMA31MMA_64x192x32_F32E4M3E4M3_SS_TNILNSP_7ScaleInE1ELSR_1EEEEEENS4_6LayoutISD_NS5_IJSC_NSA_ILi0EEESV_EEEEENS5_IJNS4_10UnderscoreESY_SY_EEEEENS4_13SM90_TMA_LOADENS4_14ComposedLayoutINS4_7SwizzleILi2ELi4ELi3EEENS4_18smem_ptr_flag_bitsILi8EEENSU_INS5_IJNSA_ILi8EEESI_EEENS5_IJSI_SC_EEEEEEEvNS4_8identityENS4_23SM90_TMA_LOAD_MULTICASTES1B_vS1C_EENS_8epilogue10collective6detail29Sm90TmaWarpSpecializedAdapterINS1G_15DefaultEpilogueISK_SL_SL_NS1F_6thread17LinearCombinationISK_Li1EffLNS1K_9ScaleType4KindE0ELNS_15FloatRoundStyleE2ESK_EENS1_15EpilogueDefaultEEEEEvvEEEEvNT_6ParamsE,"ax",@progbits
	.align	128
.text._ZN7cutlass13device_kernelINS_4gemm6kernel13GemmUniversalIN4cute5tupleIJiiiiEEENS1_10collective13CollectiveMmaINS1_37MainloopSm90TmaGmmaWarpSpecializedFP8ILi11ENS5_IJNS4_1CILi2EEENSA_ILi1EEESC_EEENS1_35KernelTmaWarpSpecializedCooperativeEEENS5_IJNSA_ILi128EEENSA_ILi192EEENSA_ILi64EEEEEENS_12float_e4m3_tENS5_IJlSC_lEEESK_SL_NS4_8TiledMMAINS4_8MMA_AtomIJNS4_4SM904GMMA31MMA_64x192x32_F32E4M3E4M3_SS_TNILNSP_7ScaleInE1ELSR_1EEEEEENS4_6LayoutISD_NS5_IJSC_NSA_ILi0EEESV_EEEEENS5_IJNS4_10UnderscoreESY_SY_EEEEENS4_13SM90_TMA_LOADENS4_14ComposedLayoutINS4_7SwizzleILi2ELi4ELi3EEENS4_18smem_ptr_flag_bitsILi8EEENSU_INS5_IJNSA_ILi8EEESI_EEENS5_IJSI_SC_EEEEEEEvNS4_8identityENS4_23SM90_TMA_LOAD_MULTICASTES1B_vS1C_EENS_8epilogue10collective6detail29Sm90TmaWarpSpecializedAdapterINS1G_15DefaultEpilogueISK_SL_SL_NS1F_6thread17LinearCombinationISK_Li1EffLNS1K_9ScaleType4KindE0ELNS_15FloatRoundStyleE2ESK_EENS1_15EpilogueDefaultEEEEEvvEEEEvNT_6ParamsE:
        .type           _ZN7cutlass13device_kernelINS_4gemm6kernel13GemmUniversalIN4cute5tupleIJiiiiEEENS1_10collective13CollectiveMmaINS1_37MainloopSm90TmaGmmaWarpSpecializedFP8ILi11ENS5_IJNS4_1CILi2EEENSA_ILi1EEESC_EEENS1_35KernelTmaWarpSpecializedCooperativeEEENS5_IJNSA_ILi128EEENSA_ILi192EEENSA_ILi64EEEEEENS_12float_e4m3_tENS5_IJlSC_lEEESK_SL_NS4_8TiledMMAINS4_8MMA_AtomIJNS4_4SM904GMMA31MMA_64x192x32_F32E4M3E4M3_SS_TNILNSP_7ScaleInE1ELSR_1EEEEEENS4_6LayoutISD_NS5_IJSC_NSA_ILi0EEESV_EEEEENS5_IJNS4_10UnderscoreESY_SY_EEEEENS4_13SM90_TMA_LOADENS4_14ComposedLayoutINS4_7SwizzleILi2ELi4ELi3EEENS4_18smem_ptr_flag_bitsILi8EEENSU_INS5_IJNSA_ILi8EEESI_EEENS5_IJSI_SC_EEEEEEEvNS4_8identityENS4_23SM90_TMA_LOAD_MULTICASTES1B_vS1C_EENS_8epilogue10collective6detail29Sm90TmaWarpSpecializedAdapterINS1G_15DefaultEpilogueISK_SL_SL_NS1F_6thread17LinearCombinationISK_Li1EffLNS1K_9ScaleType4KindE0ELNS_15FloatRoundStyleE2ESK_EENS1_15EpilogueDefaultEEEEEvvEEEEvNT_6ParamsE,@function
        .size           _ZN7cutlass13device_kernelINS_4gemm6kernel13GemmUniversalIN4cute5tupleIJiiiiEEENS1_10collective13CollectiveMmaINS1_37MainloopSm90TmaGmmaWarpSpecializedFP8ILi11ENS5_IJNS4_1CILi2EEENSA_ILi1EEESC_EEENS1_35KernelTmaWarpSpecializedCooperativeEEENS5_IJNSA_ILi128EEENSA_ILi192EEENSA_ILi64EEEEEENS_12float_e4m3_tENS5_IJlSC_lEEESK_SL_NS4_8TiledMMAINS4_8MMA_AtomIJNS4_4SM904GMMA31MMA_64x192x32_F32E4M3E4M3_SS_TNILNSP_7ScaleInE1ELSR_1EEEEEENS4_6LayoutISD_NS5_IJSC_NSA_ILi0EEESV_EEEEENS5_IJNS4_10UnderscoreESY_SY_EEEEENS4_13SM90_TMA_LOADENS4_14ComposedLayoutINS4_7SwizzleILi2ELi4ELi3EEENS4_18smem_ptr_flag_bitsILi8EEENSU_INS5_IJNSA_ILi8EEESI_EEENS5_IJSI_SC_EEEEEEEvNS4_8identityENS4_23SM90_TMA_LOAD_MULTICASTES1B_vS1C_EENS_8epilogue10collective6detail29Sm90TmaWarpSpecializedAdapterINS1G_15DefaultEpilogueISK_SL_SL_NS1F_6thread17LinearCombinationISK_Li1EffLNS1K_9ScaleType4KindE0ELNS_15FloatRoundStyleE2ESK_EENS1_15EpilogueDefaultEEEEEvvEEEEvNT_6ParamsE,(.L_x_285 - _ZN7cutlass13device_kernelINS_4gemm6kernel13GemmUniversalIN4cute5tupleIJiiiiEEENS1_10collective13CollectiveMmaINS1_37MainloopSm90TmaGmmaWarpSpecializedFP8ILi11ENS5_IJNS4_1CILi2EEENSA_ILi1EEESC_EEENS1_35KernelTmaWarpSpecializedCooperativeEEENS5_IJNSA_ILi128EEENSA_ILi192EEENSA_ILi64EEEEEENS_12float_e4m3_tENS5_IJlSC_lEEESK_SL_NS4_8TiledMMAINS4_8MMA_AtomIJNS4_4SM904GMMA31MMA_64x192x32_F32E4M3E4M3_SS_TNILNSP_7ScaleInE1ELSR_1EEEEEENS4_6LayoutISD_NS5_IJSC_NSA_ILi0EEESV_EEEEENS5_IJNS4_10UnderscoreESY_SY_EEEEENS4_13SM90_TMA_LOADENS4_14ComposedLayoutINS4_7SwizzleILi2ELi4ELi3EEENS4_18smem_ptr_flag_bitsILi8EEENSU_INS5_IJNSA_ILi8EEESI_EEENS5_IJSI_SC_EEEEEEEvNS4_8identityENS4_23SM90_TMA_LOAD_MULTICASTES1B_vS1C_EENS_8epilogue10collective6detail29Sm90TmaWarpSpecializedAdapterINS1G_15DefaultEpilogueISK_SL_SL_NS1F_6thread17LinearCombinationISK_Li1EffLNS1K_9ScaleType4KindE0ELNS_15FloatRoundStyleE2ESK_EENS1_15EpilogueDefaultEEEEEvvEEEEvNT_6ParamsE)
        .other          _ZN7cutlass13device_kernelINS_4gemm6kernel13GemmUniversalIN4cute5tupleIJiiiiEEENS1_10collective13CollectiveMmaINS1_37MainloopSm90TmaGmmaWarpSpecializedFP8ILi11ENS5_IJNS4_1CILi2EEENSA_ILi1EEESC_EEENS1_35KernelTmaWarpSpecializedCooperativeEEENS5_IJNSA_ILi128EEENSA_ILi192EEENSA_ILi64EEEEEENS_12float_e4m3_tENS5_IJlSC_lEEESK_SL_NS4_8TiledMMAINS4_8MMA_AtomIJNS4_4SM904GMMA31MMA_64x192x32_F32E4M3E4M3_SS_TNILNSP_7ScaleInE1ELSR_1EEEEEENS4_6LayoutISD_NS5_IJSC_NSA_ILi0EEESV_EEEEENS5_IJNS4_10UnderscoreESY_SY_EEEEENS4_13SM90_TMA_LOADENS4_14ComposedLayoutINS4_7SwizzleILi2ELi4ELi3EEENS4_18smem_ptr_flag_bitsILi8EEENSU_INS5_IJNSA_ILi8EEESI_EEENS5_IJSI_SC_EEEEEEEvNS4_8identityENS4_23SM90_TMA_LOAD_MULTICASTES1B_vS1C_EENS_8epilogue10collective6detail29Sm90TmaWarpSpecializedAdapterINS1G_15DefaultEpilogueISK_SL_SL_NS1F_6thread17LinearCombinationISK_Li1EffLNS1K_9ScaleType4KindE0ELNS_15FloatRoundStyleE2ESK_EENS1_15EpilogueDefaultEEEEEvvEEEEvNT_6ParamsE,@"STO_CUDA_ENTRY STV_DEFAULT"
_ZN7cutlass13device_kernelINS_4gemm6kernel13GemmUniversalIN4cute5tupleIJiiiiEEENS1_10collective13CollectiveMmaINS1_37MainloopSm90TmaGmmaWarpSpecializedFP8ILi11ENS5_IJNS4_1CILi2EEENSA_ILi1EEESC_EEENS1_35KernelTmaWarpSpecializedCooperativeEEENS5_IJNSA_ILi128EEENSA_ILi192EEENSA_ILi64EEEEEENS_12float_e4m3_tENS5_IJlSC_lEEESK_SL_NS4_8TiledMMAINS4_8MMA_AtomIJNS4_4SM904GMMA31MMA_64x192x32_F32E4M3E4M3_SS_TNILNSP_7ScaleInE1ELSR_1EEEEEENS4_6LayoutISD_NS5_IJSC_NSA_ILi0EEESV_EEEEENS5_IJNS4_10UnderscoreESY_SY_EEEEENS4_13SM90_TMA_LOADENS4_14ComposedLayoutINS4_7SwizzleILi2ELi4ELi3EEENS4_18smem_ptr_flag_bitsILi8EEENSU_INS5_IJNSA_ILi8EEESI_EEENS5_IJSI_SC_EEEEEEEvNS4_8identityENS4_23SM90_TMA_LOAD_MULTICASTES1B_vS1C_EENS_8epilogue10collective6detail29Sm90TmaWarpSpecializedAdapterINS1G_15DefaultEpilogueISK_SL_SL_NS1F_6thread17LinearCombinationISK_Li1EffLNS1K_9ScaleType4KindE0ELNS_15FloatRoundStyleE2ESK_EENS1_15EpilogueDefaultEEEEEvvEEEEvNT_6ParamsE:
[----:B------:R-:W-:Y:S01]  /*0000*/  LDC R1, c[0x0][0x28] ;  /* 0x00000a00ff017b82 */ /* 0x000fe20000000800 */
[----:B------:R-:W0:Y:S01]  /*0010*/  S2R R0, SR_TID.X ;  /* 0x0000000000007919 */ /* 0x000e220000002100 */
[----:B------:R-:W-:Y:S01]  /*0020*/  ELECT P0, URZ, PT ;  /* 0x00000000003f782f */ /* 0x000fe20003800000 */
[----:B------:R-:W-:Y:S01]  /*0030*/  BSSY B0, `(.L_x_0) ;  /* 0x000000f000007945 */ /* 0x000fe20003800000 */
[--C-:B0-----:R-:W-:Y:S02]  /*0040*/  SHF.R.U32.HI R2, RZ, 0x5, R0.reuse ;  /* 0x00000005ff027819 */ /* 0x101fe40000011600 */
[----:B------:R-:W-:-:S03]  /*0050*/  SHF.R.U32.HI R3, RZ, 0x7, R0 ;  /* 0x00000007ff037819 */ /* 0x000fc60000011600 */
[----:B------:R-:W0:Y:S04]  /*0060*/  SHFL.IDX PT, R5, R2, RZ, 0x1f ;  /* 0x00001fff02057589 */ /* 0x000e2800000e0000 */
[----:B------:R-:W1:Y:S01]  /*0070*/  SHFL.IDX PT, R3, R3, RZ, 0x1f ;  /* 0x00001fff03037589 */ /* 0x000e6200000e0000 */
[----:B0-----:R-:W-:-:S13]  /*0080*/  ISETP.NE.OR P0, PT, R5, RZ, !P0 ;  /* 0x000000ff0500720c */ /* 0x001fda0004705670 */
[----:B-1----:R-:W-:Y:S05]  /*0090*/  @P0 BRA `(.L_x_1) ;  /* 0x0000000000200947 */ /* 0x002fea0003800000 */
[----:B------:R-:W-:Y:S02]  /*00a0*/  ULDC.64 UR4, c[0x0][0x198] ;  /* 0x0000660000047ab9 */ /* 0x000fe40000000a00 */
[----:B------:R-:W-:Y:S02]  /*00b0*/  UIADD3 UR6, UP0, UR4, 0xf0, URZ ;  /* 0x000000f004067890 */ /* 0x000fe4000ff1e03f */
[----:B------:R-:W-:Y:S02]  /*00c0*/  UIADD3 UR4, UP1, UR4, 0x1f0, URZ ;  /* 0x000001f004047890 */ /* 0x000fe4000ff3e03f */
[----:B------:R-:W-:Y:S02]  /*00d0*/  UIADD3.X UR7, URZ, UR5, URZ, UP0, !UPT ;  /* 0x000000053f077290 */ /* 0x000fe400087fe43f */
[----:B------:R-:W-:-:S07]  /*00e0*/  UIADD3.X UR5, URZ, UR5, URZ, UP1, !UPT ;  /* 0x000000053f057290 */ /* 0x000fce0008ffe43f */
[----:B------:R0:W-:Y:S02]  /*00f0*/  UTMACCTL.PF [UR6] ;  /* 0x00000000060079b9 */ /* 0x0001e40008040000 */
[----:B------:R0:W-:Y:S02]  /*0100*/  UTMACCTL.PF [UR4] ;  /* 0x00000000040079b9 */ /* 0x0001e40008040000 */
[----:B0-----:R-:W-:Y:S01]  /*0110*/  NOP ;  /* 0x0000000000007918 */ /* 0x001fe20000000000 */
.L_x_1:
[----:B------:R-:W-:Y:S05]  /*0120*/  BSYNC B0 ;  /* 0x0000000000007941 */ /* 0x000fea0003800000 */
.L_x_0:
[----:B------:R-:W0:Y:S02]  /*0130*/  SHFL.IDX PT, R4, R2, RZ, 0x1f ;  /* 0x00001fff02047589 */ /* 0x000e2400000e0000 */
[----:B0-----:R-:W-:-:S13]  /*0140*/  ISETP.NE.AND P0, PT, R4, RZ, PT ;  /* 0x000000ff0400720c */ /* 0x001fda0003f05270 */
[----:B------:R-:W-:Y:S05]  /*0150*/  @P0 BRA `(.L_x_2) ;  /* 0x00000000009c0947 */ /* 0x000fea0003800000 */
[----:B------:R-:W-:Y:S01]  /*0160*/  ELECT P0, URZ, PT ;  /* 0x00000000003f782f */ /* 0x000fe20003800000 */
[----:B------:R-:W-:-:S12]  /*0170*/  BSSY B0, `(.L_x_2) ;  /* 0x0000025000007945 */ /* 0x000fd80003800000 */
[----:B------:R-:W-:Y:S05]  /*0180*/  @!P0 BRA `(.L_x_3) ;  /* 0x00000000008c8947 */ /* 0x000fea0003800000 */
[----:B------:R-:W0:Y:S01]  /*0190*/  S2UR UR8, SR_CgaCtaId ;  /* 0x00000000000879c3 */ /* 0x000e220000008800 */
[----:B------:R-:W-:Y:S01]  /*01a0*/  UMOV UR4, 0x400 ;  /* 0x0000040000047882 */ /* 0x000fe20000000000 */
[----:B------:R-:W-:Y:S01]  /*01b0*/  UMOV UR5, 0x1 ;  /* 0x0000000100057882 */ /* 0x000fe20000000000 */
[----:B------:R-:W-:Y:S02]  /*01c0*/  UMOV UR6, 0x4 ;  /* 0x0000000400067882 */ /* 0x000fe40000000000 */
[----:B------:R-:W-:-:S04]  /*01d0*/  UIADD3 UR6, -UR6, 0x100000, URZ ;  /* 0x0010000006067890 */ /* 0x000fc8000fffe13f */
[----:B------:R-:W-:Y:S02]  /*01e0*/  USHF.L.U32 UR7, UR6, 0xb, URZ ;  /* 0x0000000b06077899 */ /* 0x000fe4000800063f */
[----:B------:R-:W-:Y:S02]  /*01f0*/  USHF.L.U32 UR6, UR6, 0x1, URZ ;  /* 0x0000000106067899 */ /* 0x000fe4000800063f */
[----:B0-----:R-:W-:Y:S02]  /*0200*/  ULEA UR8, UR8, UR4, 0x18 ;  /* 0x0000000408087291 */ /* 0x001fe4000f8ec03f */
[----:B------:R-:W-:-:S04]  /*0210*/  UIADD3 UR4, -UR5, 0x100000, URZ ;  /* 0x0010000005047890 */ /* 0x000fc8000fffe13f */
[----:B------:R-:W-:Y:S02]  /*0220*/  USHF.L.U32 UR5, UR4, 0xb, URZ ;  /* 0x0000000b04057899 */ /* 0x000fe4000800063f */
[----:B------:R-:W-:Y:S01]  /*0230*/  USHF.L.U32 UR4, UR4, 0x1, URZ ;  /* 0x0000000104047899 */ /* 0x000fe2000800063f */
[----:B------:R-:W0:Y:S11]  /*0240*/  FENCE.VIEW.ASYNC.S ;  /* 0x00000000000073c6 */ /* 0x000e360000000000 */
[----:B0-----:R0:W1:Y:S01]  /*0250*/  SYNCS.EXCH.64 URZ, [UR8], UR4 ;  /* 0x00000004083f75b2 */ /* 0x0010620008000100 */
[----:B------:R0:W2:Y:S01]  /*0260*/  SYNCS.EXCH.64 URZ, [UR8+0x58], UR6 ;  /* 0x00005806083f75b2 */ /* 0x0000a20008000100 */
[----:B------:R0:W3:Y:S01]  /*0270*/  SYNCS.EXCH.64 URZ, [UR8+0x8], UR4 ;  /* 0x00000804083f75b2 */ /* 0x0000e20008000100 */
[----:B------:R0:W4:Y:S01]  /*0280*/  SYNCS.EXCH.64 URZ, [UR8+0x60], UR6 ;  /* 0x00006006083f75b2 */ /* 0x0001220008000100 */
[----:B------:R0:W0:Y:S01]  /*0290*/  SYNCS.EXCH.64 URZ, [UR8+0x10], UR4 ;  /* 0x00001004083f75b2 */ /* 0x0000220008000100 */
        /* <DEDUP_REMOVED lines=17> */
[----:B------:R-:W-:Y:S01]  /*03b0*/  NOP ;  /* 0x0000000000007918 */ /* 0x000fe20000000000 */
.L_x_3:
[----:B0-----:R-:W-:Y:S05]  /*03c0*/  BSYNC B0 ;  /* 0x0000000000007941 */ /* 0x001fea0003800000 */
.L_x_2:
[----:B------:R-:W-:Y:S01]  /*03d0*/  SHF.R.S32.HI R7, RZ, 0x1f, R0 ;  /* 0x0000001fff077819 */ /* 0x000fe20000011400 */
[----:B------:R-:W0:Y:S01]  /*03e0*/  SHFL.IDX PT, R2, R2, RZ, 0x1f ;  /* 0x00001fff02027589 */ /* 0x000e2200000e0000 */
[----:B------:R-:W5:Y:S01]  /*03f0*/  S2UR UR8, SR_CTAID.X ;  /* 0x00000000000879c3 */ /* 0x000f620000002500 */
[----:B------:R-:W-:Y:S02]  /*0400*/  ELECT P0, URZ, PT ;  /* 0x00000000003f782f */ /* 0x000fe40003800000 */
[----:B------:R-:W-:Y:S01]  /*0410*/  LEA.HI R7, R7, R0, RZ, 0x7 ;  /* 0x0000000007077211 */ /* 0x000fe200078f38ff */
[----:B------:R-:W1:Y:S01]  /*0420*/  S2R R10, SR_CTAID.Y ;  /* 0x00000000000a7919 */ /* 0x000e620000002600 */
[----:B------:R-:W-:Y:S01]  /*0430*/  SHF.R.S32.HI R9, RZ, 0x1f, R4 ;  /* 0x0000001fff097819 */ /* 0x000fe20000011404 */
[----:B------:R-:W-:Y:S01]  /*0440*/  ULDC UR4, c[0x0][0x150] ;  /* 0x0000540000047ab9 */ /* 0x000fe20000000800 */
[----:B------:R-:W-:Y:S01]  /*0450*/  LOP3.LUT R7, R7, 0xffffff80, RZ, 0xc0, !PT ;  /* 0xffffff8007077812 */ /* 0x000fe200078ec0ff */
[----:B------:R-:W-:Y:S01]  /*0460*/  VIADD R16, R3, 0xffffffff ;  /* 0xffffffff03107836 */ /* 0x000fe20000000000 */
[----:B------:R-:W-:Y:S01]  /*0470*/  LEA.HI R9, R9, R4, RZ, 0x2 ;  /* 0x0000000409097211 */ /* 0x000fe200078f10ff */
[----:B------:R-:W2:Y:S01]  /*0480*/  LDC R12, c[0x0][0x144] ;  /* 0x00005100ff0c7b82 */ /* 0x000ea20000000800 */
[----:B------:R-:W-:Y:S01]  /*0490*/  NOP ;  /* 0x0000000000007918 */ /* 0x000fe20000000000 */
[----:B------:R-:W-:Y:S01]  /*04a0*/  IMAD.IADD R6, R0, 0x1, -R7 ;  /* 0x0000000100067824 */ /* 0x000fe200078e0a07 */
[----:B------:R-:W-:Y:S01]  /*04b0*/  LOP3.LUT R9, R9, 0x3ffffffc, RZ, 0xc0, !PT ;  /* 0x3ffffffc09097812 */ /* 0x000fe200078ec0ff */
[----:B------:R-:W-:Y:S01]  /*04c0*/  NOP ;  /* 0x0000000000007918 */ /* 0x000fe20000000000 */
[----:B------:R-:W-:-:S02]  /*04d0*/  ISETP.NE.AND P4, PT, R3, RZ, PT ;  /* 0x000000ff0300720c */ /* 0x000fc40003f85270 */
[----:B------:R-:W-:Y:S01]  /*04e0*/  SHF.R.S32.HI R7, RZ, 0x1f, R6 ;  /* 0x0000001fff077819 */ /* 0x000fe20000011406 */
[----:B------:R-:W-:Y:S01]  /*04f0*/  IMAD.IADD R4, R4, 0x1, -R9 ;  /* 0x0000000104047824 */ /* 0x000fe200078e0a09 */
[----:B------:R-:W3:Y:S01]  /*0500*/  LDC R14, c[0x0][0x140] ;  /* 0x00005000ff0e7b82 */ /* 0x000ee20000000800 */
[----:B------:R-:W-:Y:S02]  /*0510*/  ISETP.GE.U32.AND P6, PT, R16, 0x2, PT ;  /* 0x000000021000780c */ /* 0x000fe40003fc6070 */
[----:B------:R-:W-:Y:S02]  /*0520*/  LEA.HI R7, R7, R6, RZ, 0x3 ;  /* 0x0000000607077211 */ /* 0x000fe400078f18ff */
[----:B0-----:R-:W-:Y:S02]  /*0530*/  ISETP.NE.OR P0, PT, R2, RZ, !P0 ;  /* 0x000000ff0200720c */ /* 0x001fe40004705670 */
[--C-:B------:R-:W-:Y:S01]  /*0540*/  SHF.R.S32.HI R2, RZ, 0x3, R7.reuse ;  /* 0x00000003ff027819 */ /* 0x100fe20000011407 */
[----:B------:R-:W0:Y:S01]  /*0550*/  LDC R13, c[0x0][0x148] ;  /* 0x00005200ff0d7b82 */ /* 0x000e220000000800 */
[----:B------:R-:W-:-:S02]  /*0560*/  SHF.R.S32.HI R7, RZ, 0x1f, R7 ;  /* 0x0000001fff077819 */ /* 0x000fc40000011407 */
[----:B-----5:R-:W-:Y:S02]  /*0570*/  I2FP.F32.U32 R8, UR8 ;  /* 0x0000000800087c45 */ /* 0x020fe40008201000 */
[----:B------:R-:W-:-:S03]  /*0580*/  LEA.HI R7, R7, R2, RZ, 0x2 ;  /* 0x0000000207077211 */ /* 0x000fc600078f10ff */
[----:B------:R-:W-:Y:S01]  /*0590*/  FMUL R8, R8, UR4 ;  /* 0x0000000408087c20 */ /* 0x000fe20008400000 */
[----:B------:R-:W-:Y:S01]  /*05a0*/  LOP3.LUT R7, R7, 0xfffffffc, RZ, 0xc0, !PT ;  /* 0xfffffffc07077812 */ /* 0x000fe200078ec0ff */
[----:B------:R-:W-:Y:S01]  /*05b0*/  VOTEU.ALL UP0, P0 ;  /* 0x00000000003f7886 */ /* 0x000fe20000000000 */
[----:B-1----:R-:W-:Y:S01]  /*05c0*/  I2FP.F32.U32 R9, R10 ;  /* 0x0000000a00097245 */ /* 0x002fe20000201000 */
[----:B------:R-:W-:Y:S01]  /*05d0*/  ULDC UR4, c[0x0][0x154] ;  /* 0x0000550000047ab9 */ /* 0x000fe20000000800 */
[----:B------:R-:W-:Y:S01]  /*05e0*/  VOTEU.ALL UP1, P0 ;  /* 0x00000000003f7886 */ /* 0x000fe20000020000 */
[----:B------:R-:W1:Y:S01]  /*05f0*/  F2I.U32.TRUNC.NTZ R8, R8 ;  /* 0x0000000800087305 */ /* 0x000e62000020f000 */
[----:B------:R-:W-:Y:S01]  /*0600*/  IMAD.IADD R7, R2, 0x1, -R7 ;  /* 0x0000000102077824 */ /* 0x000fe200078e0a07 */
[----:B------:R-:W5:Y:S01]  /*0610*/  @!UP0 S2UR UR7, SR_CgaCtaId ;  /* 0x00000000000789c3 */ /* 0x000f620000008800 */
[----:B------:R-:W-:Y:S01]  /*0620*/  @!UP0 UMOV UR6, 0x400 ;  /* 0x0000040000068882 */ /* 0x000fe20000000000 */
[----:B---3--:R-:W-:Y:S01]  /*0630*/  ISETP.EQ.U32.AND P3, PT, R14, 0x1, PT ;  /* 0x000000010e00780c */ /* 0x008fe20003f62070 */
[----:B------:R-:W-:-:S05]  /*0640*/  IMAD R7, R4, 0x4, R7 ;  /* 0x0000000404077824 */ /* 0x000fca00078e0207 */
[----:B------:R-:W-:-:S04]  /*0650*/  LEA.HI R2, R7, R7, RZ, 0x1 ;  /* 0x0000000707027211 */ /* 0x000fc800078f08ff */
[----:B------:R-:W-:Y:S01]  /*0660*/  LOP3.LUT R4, R2, 0xfffffffe, RZ, 0xc0, !PT ;  /* 0xfffffffe02047812 */ /* 0x000fe200078ec0ff */
[----:B-1----:R-:W-:Y:S02]  /*0670*/  IMAD.MOV R15, RZ, RZ, -R8 ;  /* 0x000000ffff0f7224 */ /* 0x002fe400078e0a08 */
[----:B------:R-:W-:Y:S01]  /*0680*/  FMUL R8, R9, UR4 ;  /* 0x0000000409087c20 */ /* 0x000fe20008400000 */
[----:B------:R-:W-:Y:S01]  /*0690*/  SHF.R.S32.HI R2, RZ, 0x1f, R5 ;  /* 0x0000001fff027819 */ /* 0x000fe20000011405 */
[----:B------:R-:W-:Y:S01]  /*06a0*/  UMOV UR4, 0x20 ;  /* 0x0000002000047882 */ /* 0x000fe20000000000 */
[----:B--2---:R-:W-:Y:S01]  /*06b0*/  IMAD R12, R12, R15, UR8 ;  /* 0x000000080c0c7e24 */ /* 0x004fe2000f8e020f */
[----:B------:R-:W-:-:S04]  /*06c0*/  @!UP0 UIADD3 UR4, -UR4, 0x100000, URZ ;  /* 0x0010000004048890 */ /* 0x000fc8000fffe13f */
[----:B------:R-:W-:Y:S02]  /*06d0*/  @!UP0 USHF.L.U32 UR5, UR4, 0xb, URZ ;  /* 0x0000000b04058899 */ /* 0x000fe4000800063f */
[----:B------:R-:W-:Y:S01]  /*06e0*/  @!UP0 USHF.L.U32 UR4, UR4, 0x1, URZ ;  /* 0x0000000104048899 */ /* 0x000fe2000800063f */
[C---:B------:R-:W-:Y:S01]  /*06f0*/  IMAD.IADD R9, R7.reuse, 0x1, -R4 ;  /* 0x0000000107097824 */ /* 0x040fe200078e0a04 */
[----:B------:R-:W1:Y:S01]  /*0700*/  F2I.U32.TRUNC.NTZ R8, R8 ;  /* 0x0000000800087305 */ /* 0x000e62000020f000 */
[----:B------:R-:W-:Y:S01]  /*0710*/  LEA.HI R2, R2, R5, RZ, 0x2 ;  /* 0x0000000502027211 */ /* 0x000fe200078f10ff */
[----:B------:R-:W-:Y:S02]  /*0720*/  IMAD.SHL.U32 R4, R7, 0x4, RZ ;  /* 0x0000000407047824 */ /* 0x000fe400078e00ff */
[----:B------:R-:W-:Y:S01]  /*0730*/  ISETP.NE.AND P2, PT, R9, R12, PT ;  /* 0x0000000c0900720c */ /* 0x000fe20003f45270 */
[----:B-----5:R-:W-:Y:S01]  /*0740*/  @!UP0 ULEA UR6, UR7, UR6, 0x18 ;  /* 0x0000000607068291 */ /* 0x020fe2000f8ec03f */
[----:B------:R-:W-:Y:S01]  /*0750*/  LOP3.LUT R2, R2, 0xfffffffc, RZ, 0xc0, !PT ;  /* 0xfffffffc02027812 */ /* 0x000fe200078ec0ff */
[----:B------:R-:W-:Y:S01]  /*0760*/  VOTEU.ALL UP0, P0 ;  /* 0x00000000003f7886 */ /* 0x000fe20000000000 */
[----:B------:R-:W-:-:S02]  /*0770*/  LOP3.LUT R7, R7, 0xc, R4, 0x78, !PT ;  /* 0x0000000c07077812 */ /* 0x000fc400078e7804 */
[----:B------:R-:W-:Y:S01]  /*0780*/  LOP3.LUT P0, RZ, R6, 0x7, RZ, 0xc0, !PT ;  /* 0x0000000706ff7812 */ /* 0x000fe2000780c0ff */
[----:B------:R-:W-:Y:S02]  /*0790*/  IMAD.IADD R5, R5, 0x1, -R2 ;  /* 0x0000000105057824 */ /* 0x000fe400078e0a02 */
[----:B------:R-:W-:Y:S01]  /*07a0*/  IMAD.MOV.U32 R6, RZ, RZ, 0x1 ;  /* 0x00000001ff067424 */ /* 0x000fe200078e00ff */
[----:B------:R-:W-:Y:S01]  /*07b0*/  ISETP.LT.U32.AND P0, PT, R7, 0x2, !P0 ;  /* 0x000000020700780c */ /* 0x000fe20004701070 */
[----:B-1----:R-:W-:Y:S01]  /*07c0*/  IMAD.MOV R18, RZ, RZ, -R8 ;  /* 0x000000ffff127224 */ /* 0x002fe200078e0a08 */
[----:B------:R-:W-:Y:S01]  /*07d0*/  ISETP.NE.AND P1, PT, R5, 0x3, PT ;  /* 0x000000030500780c */ /* 0x000fe20003f25270 */
[----:B------:R-:W1:Y:S02]  /*07e0*/  FENCE.VIEW.ASYNC.S ;  /* 0x00000000000073c6 */ /* 0x000e640000000000 */
[----:B-1----:R1:W2:Y:S01]  /*07f0*/  @!UP0 SYNCS.EXCH.64 URZ, [UR6+0xc0], UR4 ;  /* 0x0000c004063f85b2 */ /* 0x0022a20008000100 */
[----:B------:R-:W-:Y:S01]  /*0800*/  @P2 LEA.HI R2, R7, R7, RZ, 0x1 ;  /* 0x0000000707022211 */ /* 0x000fe200078f08ff */
[----:B0-----:R-:W-:Y:S01]  /*0810*/  IMAD R9, R13, R18, R10 ;  /* 0x000000120d097224 */ /* 0x001fe200078e020a */
[----:B------:R-:W-:-:S02]  /*0820*/  ISETP.EQ.OR P1, PT, R5, RZ, !P1 ;  /* 0x000000ff0500720c */ /* 0x000fc40004f22670 */
[----:B------:R-:W-:Y:S02]  /*0830*/  @P2 SHF.R.S32.HI R2, RZ, 0x1, R2 ;  /* 0x00000001ff022819 */ /* 0x000fe40000011402 */
[----:B------:R-:W-:Y:S02]  /*0840*/  ISETP.EQ.AND P1, PT, R3, RZ, P1 ;  /* 0x000000ff0300720c */ /* 0x000fe40000f22270 */
[----:B------:R-:W-:Y:S02]  /*0850*/  @P2 ISETP.NE.AND P5, PT, R2, R9, PT ;  /* 0x000000090200220c */ /* 0x000fe40003fa5270 */
[----:B------:R-:W-:Y:S02]  /*0860*/  SEL R3, RZ, 0x1, !P0 ;  /* 0x00000001ff037807 */ /* 0x000fe40004000000 */
[----:B------:R-:W-:Y:S02]  /*0870*/  @P2 SEL R6, RZ, 0x1, P5 ;  /* 0x00000001ff062807 */ /* 0x000fe40002800000 */
[----:B------:R-:W-:Y:S01]  /*0880*/  SEL R4, RZ, 0x1, !P1 ;  /* 0x00000001ff047807 */ /* 0x000fe20004800000 */
[----:B------:R1:W0:Y:S01]  /*0890*/  @!UP1 SYNCS.EXCH.64 URZ, [UR6+0xc8], UR4 ;  /* 0x0000c804063f95b2 */ /* 0x0002220008000100 */
[----:B------:R-:W-:Y:S01]  /*08a0*/  LOP3.LUT R6, R6, R3, RZ, 0xc0, !PT ;  /* 0x0000000306067212 */ /* 0x000fe200078ec0ff */
[----:B------:R-:W-:Y:S01]  /*08b0*/  NOP ;  /* 0x0000000000007918 */ /* 0x000fe20000000000 */
[----:B------:R-:W-:Y:S01]  /*08c0*/  SEL R4, R4, 0x2, P6 ;  /* 0x0000000204047807 */ /* 0x000fe20003000000 */
[----:B------:R-:W-:Y:S06]  /*08d0*/  @!P3 BRA `(.L_x_4) ;  /* 0x000000000008b947 */ /* 0x000fec0003800000 */
[----:B0-2-4-:R-:W-:Y:S01]  /*08e0*/  UCGABAR_ARV ;  /* 0x00000000000079c7 */ /* 0x015fe20008000000 */
[----:B------:R-:W-:Y:S05]  /*08f0*/  BRA `(.L_x_5) ;  /* 0x0000000000047947 */ /* 0x000fea0003800000 */
.L_x_4:
[----:B0-2-4-:R-:W-:Y:S01]  /*0900*/  NOP ;  /* 0x0000000000007918 */ /* 0x015fe20000000000 */
.L_x_5:
[----:B------:R-:W0:Y:S01]  /*0910*/  LDC R2, c[0x0][0x65c] ;  /* 0x00019700ff027b82 */ /* 0x000e220000000800 */
[----:B------:R-:W-:Y:S01]  /*0920*/  IMAD.MOV.U32 R3, RZ, RZ, RZ ;  /* 0x000000ffff037224 */ /* 0x000fe200078e00ff */
[----:B0-----:R-:W-:Y:S01]  /*0930*/  ISETP.NE.AND P2, PT, R2, 0x1, PT ;  /* 0x000000010200780c */ /* 0x001fe20003f45270 */
[----:B------:R-:W-:-:S12]  /*0940*/  IMAD.U32 R2, RZ, RZ, UR8 ;  /* 0x00000008ff027e24 */ /* 0x000fd8000f8e00ff */
[----:B------:R-:W0:Y:S01]  /*0950*/  @P2 LDC R15, c[0x0][0x10] ;  /* 0x00000400ff0f2b82 */ /* 0x000e220000000800 */
[----:B------:R-:W-:Y:S02]  /*0960*/  @P2 IMAD.MOV.U32 R11, RZ, RZ, RZ ;  /* 0x000000ffff0b2224 */ /* 0x000fe400078e00ff */
[----:B------:R-:W-:-:S05]  /*0970*/  @P2 IMAD.MOV.U32 R17, RZ, RZ, RZ ;  /* 0x000000ffff112224 */ /* 0x000fca00078e00ff */
[----:B------:R-:W2:Y:S01]  /*0980*/  @!P2 LDC R9, c[0x0][0xc] ;  /* 0x00000300ff09ab82 */ /* 0x000ea20000000800 */
[----:B0-----:R-:W-:-:S04]  /*0990*/  @P2 IMAD.WIDE.U32 R14, R15, UR8, R10 ;  /* 0x000000080f0e2c25 */ /* 0x001fc8000f8e000a */
[----:B--2---:R-:W-:-:S04]  /*09a0*/  @!P2 IMAD.WIDE.U32 R8, R10, R9, R2 ;  /* 0x000000090a08a225 */ /* 0x004fc800078e0002 */
[----:B------:R-:W-:Y:S02]  /*09b0*/  @P2 IMAD.MOV.U32 R2, RZ, RZ, R14 ;  /* 0x000000ffff022224 */ /* 0x000fe400078e000e */
[----:B------:R-:W-:Y:S02]  /*09c0*/  @P2 IMAD.IADD R3, R15, 0x1, R17 ;  /* 0x000000010f032824 */ /* 0x000fe400078e0211 */
[----:B------:R-:W-:Y:S02]  /*09d0*/  @!P2 IMAD.MOV.U32 R2, RZ, RZ, R8 ;  /* 0x000000ffff02a224 */ /* 0x000fe400078e0008 */
[----:B------:R-:W-:Y:S01]  /*09e0*/  @!P2 IMAD.MOV.U32 R3, RZ, RZ, R9 ;  /* 0x000000ffff03a224 */ /* 0x000fe200078e0009 */
[----:B------:R-:W-:Y:S06]  /*09f0*/  @!P3 BRA `(.L_x_6) ;  /* 0x00000000000cb947 */ /* 0x000fec0003800000 */
[----:B------:R-:W-:Y:S01]  /*0a00*/  UCGABAR_WAIT ;  /* 0x0000000000007dc7 */ /* 0x000fe20008000000 */
[----:B------:R-:W-:Y:S01]  /*0a10*/  CCTL.IVALL ;  /* 0x00000000ff00798f */ /* 0x000fe20002000000 */
[----:B------:R-:W-:Y:S05]  /*0a20*/  BRA `(.L_x_7) ;  /* 0x0000000000047947 */ /* 0x000fea0003800000 */
.L_x_6:
[----:B------:R-:W-:Y:S06]  /*0a30*/  BAR.SYNC.DEFER_BLOCKING 0x0 ;  /* 0x0000000000007b1d */ /* 0x000fec0000010000 */
.L_x_7:
[----:B------:R-:W-:Y:S05]  /*0a40*/  @!P4 BRA `(.L_x_8) ;  /* 0x0000009c00f8c947 */ /* 0x000fea0003800000 */
[----:B------:R-:W-:-:S13]  /*0a50*/  ISETP.GT.U32.AND P0, PT, R16, 0x1, PT ;  /* 0x000000011000780c */ /* 0x000fda0003f04070 */
[----:B-1----:R-:W-:Y:S05]  /*0a60*/  @P0 EXIT ;  /* 0x000000000000094d */ /* 0x002fea0003800000 */
[----:B------:R-:W-:Y:S01]  /*0a70*/  ULDC.64 UR4, c[0x0][0x650] ;  /* 0x0001940000047ab9 */ /* 0x000fe20000000a00 */
[----:B------:R-:W-:Y:S01]  /*0a80*/  PRMT R14, RZ, 0x7610, R14 ;  /* 0x00007610ff0e7816 */ /* 0x000fe2000000000e */
[----:B------:R-:W-:Y:S01]  /*0a90*/  IMAD.MOV.U32 R8, RZ, RZ, -0x1 ;  /* 0xffffffffff087424 */ /* 0x000fe200078e00ff */
[----:B------:R-:W-:Y:S01]  /*0aa0*/  ISETP.GE.U32.AND P0, PT, R2, UR4, PT ;  /* 0x0000000402007c0c */ /* 0x000fe2000bf06070 */
[----:B------:R-:W-:Y:S02]  /*0ab0*/  IMAD.MOV.U32 R9, RZ, RZ, -0x1 ;  /* 0xffffffffff097424 */ /* 0x000fe400078e00ff */
[----:B------:R-:W-:Y:S01]  /*0ac0*/  IMAD.MOV.U32 R5, RZ, RZ, -0x1 ;  /* 0xffffffffff057424 */ /* 0x000fe200078e00ff */
[----:B------:R-:W-:-:S13]  /*0ad0*/  ISETP.GE.U32.AND.EX P0, PT, R3, UR5, PT, P0 ;  /* 0x0000000503007c0c */ /* 0x000fda000bf06100 */
[----:B------:R-:W-:Y:S05]  /*0ae0*/  @P0 BRA `(.L_x_9) ;  /* 0x0000000400280947 */ /* 0x000fea0003800000 */
[----:B------:R-:W0:Y:S01]  /*0af0*/  LDC.64 R20, c[0x0][0x628] ;  /* 0x00018a00ff147b82 */ /* 0x000e220000000a00 */
[----:B------:R-:W-:Y:S02]  /*0b00*/  IMAD.MOV.U32 R8, RZ, RZ, R2 ;  /* 0x000000ffff087224 */ /* 0x000fe400078e0002 */
[----:B------:R-:W-:-:S05]  /*0b10*/  IMAD.MOV.U32 R9, RZ, RZ, R3 ;  /* 0x000000ffff097224 */ /* 0x000fca00078e0003 */
[----:B------:R-:W1:Y:S08]  /*0b20*/  LDC R22, c[0x0][0x630] ;  /* 0x00018c00ff167b82 */ /* 0x000e700000000800 */
[----:B------:R-:W2:Y:S01]  /*0b30*/  LDC.64 R24, c[0x0][0x620] ;  /* 0x00018800ff187b82 */ /* 0x000ea20000000a00 */
[----:B0-----:R-:W-:-:S04]  /*0b40*/  ISETP.NE.U32.AND P0, PT, R20, RZ, PT ;  /* 0x000000ff1400720c */ /* 0x001fc80003f05070 */
[----:B------:R-:W-:-:S13]  /*0b50*/  ISETP.NE.AND.EX P0, PT, R21, RZ, PT, P0 ;  /* 0x000000ff1500720c */ /* 0x000fda0003f05300 */
[----:B-12---:R-:W-:Y:S05]  /*0b60*/  @!P0 BRA `(.L_x_10) ;  /* 0x0000000000288947 */ /* 0x006fea0003800000 */
[----:B------:R-:W0:Y:S02]  /*0b70*/  LDC R5, c[0x0][0x634] ;  /* 0x00018d00ff057b82 */ /* 0x000e240000000800 */
[----:B0-----:R-:W-:-:S05]  /*0b80*/  IADD3 R5, P0, R2, R5, RZ ;  /* 0x0000000502057210 */ /* 0x001fca0007f1e0ff */
[----:B------:R-:W-:-:S04]  /*0b90*/  IMAD.X R19, RZ, RZ, R3, P0 ;  /* 0x000000ffff137224 */ /* 0x000fc800000e0603 */
[----:B------:R-:W-:-:S04]  /*0ba0*/  IMAD.WIDE.U32 R8, R19, R20, RZ ;  /* 0x0000001413087225 */ /* 0x000fc800078e00ff */
[----:B------:R-:W-:-:S04]  /*0bb0*/  IMAD.WIDE.U32 R14, P0, R5, R21, R8 ;  /* 0x00000015050e7225 */ /* 0x000fc80007800008 */
[----:B------:R-:W-:-:S04]  /*0bc0*/  IMAD.WIDE.U32 R8, R5, R20, RZ ;  /* 0x0000001405087225 */ /* 0x000fc800078e00ff */
[----:B------:R-:W-:Y:S01]  /*0bd0*/  IMAD.X R17, RZ, RZ, RZ, P0 ;  /* 0x000000ffff117224 */ /* 0x000fe200000e06ff */
[----:B------:R-:W-:Y:S01]  /*0be0*/  IADD3 RZ, P0, R9, R14, RZ ;  /* 0x0000000e09ff7210 */ /* 0x000fe20007f1e0ff */
[----:B------:R-:W-:-:S04]  /*0bf0*/  IMAD.MOV.U32 R16, RZ, RZ, R15 ;  /* 0x000000ffff107224 */ /* 0x000fc800078e000f */
[----:B------:R-:W-:-:S08]  /*0c00*/  IMAD.WIDE.U32.X R8, R19, R21, R16, P0 ;  /* 0x0000001513087225 */ /* 0x000fd000000e0410 */
.L_x_10:
[-CC-:B------:R-:W-:Y:S01]  /*0c10*/  SHF.R.U64 R27, R8, R22.reuse, R9.reuse ;  /* 0x00000016081b7219 */ /* 0x180fe20000001209 */
[----:B------:R-:W0:Y:S01]  /*0c20*/  LDC R16, c[0x0][0x618] ;  /* 0x00018600ff107b82 */ /* 0x000e220000000800 */
[----:B------:R-:W-:Y:S01]  /*0c30*/  SHF.R.U32.HI R5, RZ, R22, R9 ;  /* 0x00000016ff057219 */ /* 0x000fe20000011609 */
[----:B------:R-:W-:Y:S01]  /*0c40*/  IMAD R29, R13, R18, R10 ;  /* 0x000000120d1d7224 */ /* 0x000fe200078e020a */
[----:B------:R-:W-:-:S05]  /*0c50*/  IADD3 R11, P0, RZ, -R27, RZ ;  /* 0x8000001bff0b7210 */ /* 0x000fca0007f1e0ff */
[----:B------:R-:W1:Y:S01]  /*0c60*/  LDC.64 R22, c[0x0][0x640] ;  /* 0x00019000ff167b82 */ /* 0x000e620000000a00 */
[----:B------:R-:W-:Y:S02]  /*0c70*/  IMAD.X R5, RZ, RZ, ~R5, P0 ;  /* 0x000000ffff057224 */ /* 0x000fe400000e0e05 */
[----:B------:R-:W-:-:S04]  /*0c80*/  IMAD.WIDE.U32 R8, R11, R24, R2 ;  /* 0x000000180b087225 */ /* 0x000fc800078e0002 */
[----:B------:R-:W-:Y:S01]  /*0c90*/  IMAD R14, R5, R24, RZ ;  /* 0x00000018050e7224 */ /* 0x000fe200078e02ff */
[----:B------:R-:W2:Y:S03]  /*0ca0*/  LDC R15, c[0x0][0x608] ;  /* 0x00018200ff0f7b82 */ /* 0x000ea60000000800 */
[----:B------:R-:W-:Y:S02]  /*0cb0*/  IMAD R5, R11, R25, R14 ;  /* 0x000000190b057224 */ /* 0x000fe400078e020e */
[----:B------:R-:W-:Y:S02]  /*0cc0*/  IMAD.MOV.U32 R14, RZ, RZ, -0x1 ;  /* 0xffffffffff0e7424 */ /* 0x000fe400078e00ff */
[----:B------:R-:W-:Y:S01]  /*0cd0*/  IMAD.IADD R5, R9, 0x1, R5 ;  /* 0x0000000109057824 */ /* 0x000fe200078e0205 */
[----:B------:R-:W3:Y:S04]  /*0ce0*/  LDC R21, c[0x0][0x658] ;  /* 0x00019600ff157b82 */ /* 0x000ee80000000800 */
[----:B0-----:R-:W-:-:S02]  /*0cf0*/  SHF.R.U64 R19, R8, R16, R5 ;  /* 0x0000001008137219 */ /* 0x001fc40000001205 */
[----:B------:R-:W-:Y:S01]  /*0d00*/  SHF.R.U32.HI R8, RZ, R16, R5 ;  /* 0x00000010ff087219 */ /* 0x000fe20000011605 */
[----:B------:R-:W-:Y:S01]  /*0d10*/  IMAD.MOV.U32 R16, RZ, RZ, 0x1 ;  /* 0x00000001ff107424 */ /* 0x000fe200078e00ff */
[----:B------:R-:W0:Y:S01]  /*0d20*/  LDC R20, c[0x0][0x600] ;  /* 0x00018000ff147b82 */ /* 0x000e220000000800 */
[----:B-1----:R-:W-:-:S04]  /*0d30*/  ISETP.NE.U32.AND P0, PT, R22, RZ, PT ;  /* 0x000000ff1600720c */ /* 0x002fc80003f05070 */
[----:B------:R-:W-:-:S03]  /*0d40*/  ISETP.NE.AND.EX P0, PT, R23, RZ, PT, P0 ;  /* 0x000000ff1700720c */ /* 0x000fc60003f05300 */
[----:B------:R-:W1:Y:S01]  /*0d50*/  LDC R24, c[0x0][0x648] ;  /* 0x00019200ff187b82 */ /* 0x000e620000000800 */
[-CC-:B--2---:R-:W-:Y:S02]  /*0d60*/  SHF.R.U64 R28, R19, R15.reuse, R8.reuse ;  /* 0x0000000f131c7219 */ /* 0x184fe40000001208 */
[----:B------:R-:W-:-:S05]  /*0d70*/  SHF.R.U32.HI R8, RZ, R15, R8 ;  /* 0x0000000fff087219 */ /* 0x000fca0000011608 */
[----:B------:R-:W2:Y:S01]  /*0d80*/  LDC R26, c[0x0][0x638] ;  /* 0x00018e00ff1a7b82 */ /* 0x000ea20000000800 */
[-CC-:B---3--:R-:W-:Y:S02]  /*0d90*/  SHF.R.U64 R18, R28, R21.reuse, R8.reuse ;  /* 0x000000151c127219 */ /* 0x188fe40000001208 */
[-C--:B------:R-:W-:Y:S02]  /*0da0*/  SHF.L.U32 R5, R14, R21.reuse, RZ ;  /* 0x000000150e057219 */ /* 0x080fe400000006ff */
[----:B------:R-:W-:Y:S01]  /*0db0*/  SHF.R.U32.HI R9, RZ, R21, R8 ;  /* 0x00000015ff097219 */ /* 0x000fe20000011608 */
[----:B------:R-:W-:Y:S01]  /*0dc0*/  IMAD.MOV.U32 R8, RZ, RZ, R18 ;  /* 0x000000ffff087224 */ /* 0x000fe200078e0012 */
[----:B------:R-:W-:Y:S01]  /*0dd0*/  LOP3.LUT R13, RZ, R5, RZ, 0x33, !PT ;  /* 0x00000005ff0d7212 */ /* 0x000fe200078e33ff */
[----:B------:R-:W3:Y:S01]  /*0de0*/  LDC R25, c[0x0][0x610] ;  /* 0x00018400ff197b82 */ /* 0x000ee20000000800 */
[----:B------:R-:W-:Y:S05]  /*0df0*/  @!P0 BRA `(.L_x_11) ;  /* 0x0000000000288947 */ /* 0x000fea0003800000 */
[----:B------:R-:W4:Y:S02]  /*0e00*/  LDC R5, c[0x0][0x64c] ;  /* 0x00019300ff057b82 */ /* 0x000f240000000800 */
[----:B----4-:R-:W-:-:S05]  /*0e10*/  IADD3 R5, P0, R18, R5, RZ ;  /* 0x0000000512057210 */ /* 0x010fca0007f1e0ff */
        /* <DEDUP_REMOVED lines=8> */
.L_x_11:
[----:B-1----:R-:W-:Y:S01]  /*0ea0*/  SHF.R.U64 R9, R8, R24, R9 ;  /* 0x0000001808097219 */ /* 0x002fe20000001209 */
[----:B0-----:R-:W-:Y:S01]  /*0eb0*/  VIADD R10, R20, 0xffffffff ;  /* 0xffffffff140a7836 */ /* 0x001fe20000000000 */
[----:B------:R-:W-:Y:S01]  /*0ec0*/  SHF.L.U32 R5, R16, R21, RZ ;  /* 0x0000001510057219 */ /* 0x000fe200000006ff */
[----:B------:R-:W-:Y:S01]  /*0ed0*/  IMAD.MOV.U32 R14, RZ, RZ, 0x1 ;  /* 0x00000001ff0e7424 */ /* 0x000fe200078e00ff */
[----:B------:R-:W-:Y:S01]  /*0ee0*/  LOP3.LUT R8, R28, R13, RZ, 0xc0, !PT ;  /* 0x0000000d1c087212 */ /* 0x000fe200078ec0ff */
[----:B------:R-:W-:Y:S01]  /*0ef0*/  IMAD.MOV R11, RZ, RZ, -R9 ;  /* 0x000000ffff0b7224 */ /* 0x000fe200078e0a09 */
[----:B------:R-:W-:Y:S02]  /*0f00*/  SEL R12, R12, R29, !P2 ;  /* 0x0000001d0c0c7207 */ /* 0x000fe40005000000 */
[----:B------:R-:W-:Y:S01]  /*0f10*/  LOP3.LUT R10, R19, R10, RZ, 0xc0, !PT ;  /* 0x0000000a130a7212 */ /* 0x000fe200078ec0ff */
[----:B------:R-:W-:Y:S02]  /*0f20*/  IMAD R9, R5, R9, R8 ;  /* 0x0000000905097224 */ /* 0x000fe400078e0208 */
[----:B--2---:R-:W-:-:S02]  /*0f30*/  IMAD R5, R11, R26, R18 ;  /* 0x0000001a0b057224 */ /* 0x004fc400078e0212 */
[----:B---3--:R-:W-:Y:S02]  /*0f40*/  IMAD R12, R9, R25, R12 ;  /* 0x00000019090c7224 */ /* 0x008fe400078e020c */
[----:B------:R-:W-:-:S05]  /*0f50*/  IMAD R5, R5, R20, R10 ;  /* 0x0000001405057224 */ /* 0x000fca00078e020a */
[----:B------:R-:W-:Y:S02]  /*0f60*/  SEL R9, R5, R12, !P2 ;  /* 0x0000000c05097207 */ /* 0x000fe40005000000 */
[----:B------:R-:W-:Y:S01]  /*0f70*/  SEL R8, R12, R5, !P2 ;  /* 0x000000050c087207 */ /* 0x000fe20005000000 */
[----:B------:R-:W-:-:S07]  /*0f80*/  IMAD.MOV.U32 R5, RZ, RZ, R27 ;  /* 0x000000ffff057224 */ /* 0x000fce00078e001b */
.L_x_9:
[----:B------:R-:W-:-:S08]  /*0f90*/  NOP ;  /* 0x0000000000007918 */ /* 0x000fd00000000000 */
[----:B------:R-:W0:Y:S02]  /*0fa0*/  USETMAXREG.TRY_ALLOC.CTAPOOL UP0, 0xe8 ;  /* 0x000000e8000079c8 */ /* 0x000e240008000600 */
[----:B0-----:R-:W-:-:S13]  /*0fb0*/  PLOP3.LUT P0, PT, PT, PT, UP0, 0x80, 0x0 ;  /* 0x000000000000781c */ /* 0x001fda0003f0f008 */
[----:B------:R-:W-:Y:S05]  /*0fc0*/  @!P0 BRA `(.L_x_9) ;  /* 0xfffffffc00f08947 */ /* 0x000fea000383ffff */
[----:B------:R-:W-:Y:S01]  /*0fd0*/  ULDC.64 UR4, c[0x0][0x598] ;  /* 0x0001660000047ab9 */ /* 0x000fe20000000a00 */
[----:B------:R-:W-:Y:S01]  /*0fe0*/  ULDC.64 UR16, c[0x0][0x208] ;  /* 0x0000820000107ab9 */ /* 0x000fe20000000a00 */
[----:B------:R-:W-:-:S04]  /*0ff0*/  ISETP.NE.U32.AND P0, PT, RZ, UR4, PT ;  /* 0x00000004ff007c0c */ /* 0x000fc8000bf05070 */
[----:B------:R-:W-:-:S13]  /*1000*/  ISETP.NE.AND.EX P0, PT, RZ, UR5, PT, P0 ;  /* 0x00000005ff007c0c */ /* 0x000fda000bf05300 */
[----:B------:R-:W-:Y:S05]  /*1010*/  @!P0 BRA `(.L_x_12) ;  /* 0x00000000001c8947 */ /* 0x000fea0003800000 */
[----:B------:R-:W0:Y:S02]  /*1020*/  LDC.64 R10, c[0x0][0x598] ;  /* 0x00016600ff0a7b82 */ /* 0x000e240000000a00 */
[----:B0-----:R-:W2:Y:S02]  /*1030*/  LDG.E.64 R10, desc[UR16][R10.64] ;  /* 0x000000100a0a7981 */ /* 0x001ea4000c1e1b00 */
[----:B--2---:R-:W-:-:S04]  /*1040*/  ISETP.NE.U32.AND P0, PT, R10, RZ, PT ;  /* 0x000000ff0a00720c */ /* 0x004fc80003f05070 */
[----:B------:R-:W-:-:S13]  /*1050*/  ISETP.NE.AND.EX P0, PT, R11, RZ, PT, P0 ;  /* 0x000000ff0b00720c */ /* 0x000fda0003f05300 */
[----:B------:R-:W-:Y:S05]  /*1060*/  @!P0 BRA `(.L_x_12) ;  /* 0x0000000000088947 */ /* 0x000fea0003800000 */
[----:B------:R0:W5:Y:S01]  /*1070*/  LD.E R18, desc[UR16][R10.64] ;  /* 0x000000100a127980 */ /* 0x000162000c101900 */
[----:B------:R-:W-:Y:S05]  /*1080*/  BRA `(.L_x_13) ;  /* 0x0000000000207947 */ /* 0x000fea0003800000 */
.L_x_12:
[----:B------:R-:W-:Y:S02]  /*1090*/  ULDC.64 UR4, c[0x0][0x588] ;  /* 0x0001620000047ab9 */ /* 0x000fe40000000a00 */
[----:B------:R-:W-:-:S04]  /*10a0*/  ISETP.NE.U32.AND P0, PT, RZ, UR4, PT ;  /* 0x00000004ff007c0c */ /* 0x000fc8000bf05070 */
[----:B------:R-:W-:-:S13]  /*10b0*/  ISETP.NE.AND.EX P0, PT, RZ, UR5, PT, P0 ;  /* 0x00000005ff007c0c */ /* 0x000fda000bf05300 */
[----:B------:R-:W-:Y:S05]  /*10c0*/  @!P0 BRA `(.L_x_14) ;  /* 0x00000000000c8947 */ /* 0x000fea0003800000 */
[----:B------:R-:W0:Y:S02]  /*10d0*/  LDC.64 R18, c[0x0][0x588] ;  /* 0x00016200ff127b82 */ /* 0x000e240000000a00 */
[----:B0-----:R1:W5:Y:S01]  /*10e0*/  LDG.E R18, desc[UR16][R18.64] ;  /* 0x0000001012127981 */ /* 0x001362000c1e1900 */
[----:B------:R-:W-:Y:S05]  /*10f0*/  BRA `(.L_x_13) ;  /* 0x0000000000047947 */ /* 0x000fea0003800000 */
.L_x_14:
[----:B------:R-:W2:Y:S02]  /*1100*/  LDC R18, c[0x0][0x580] ;  /* 0x00016000ff127b82 */ /* 0x000ea40000000800 */
.L_x_13:
[----:B------:R-:W-:Y:S02]  /*1110*/  ULDC.64 UR4, c[0x0][0x5a0] ;  /* 0x0001680000047ab9 */ /* 0x000fe40000000a00 */
[----:B------:R-:W-:-:S04]  /*1120*/  ISETP.NE.U32.AND P0, PT, RZ, UR4, PT ;  /* 0x00000004ff007c0c */ /* 0x000fc8000bf05070 */
[----:B------:R-:W-:-:S13]  /*1130*/  ISETP.NE.AND.EX P0, PT, RZ, UR5, PT, P0 ;  /* 0x00000005ff007c0c */ /* 0x000fda000bf05300 */
[----:B------:R-:W-:Y:S05]  /*1140*/  @!P0 BRA `(.L_x_15) ;  /* 0x00000000001c8947 */ /* 0x000fea0003800000 */
[----:B0-----:R-:W0:Y:S02]  /*1150*/  LDC.64 R10, c[0x0][0x5a0] ;  /* 0x00016800ff0a7b82 */ /* 0x001e240000000a00 */
[----:B0-----:R-:W3:Y:S02]  /*1160*/  LDG.E.64 R10, desc[UR16][R10.64] ;  /* 0x000000100a0a7981 */ /* 0x001ee4000c1e1b00 */
[----:B---3--:R-:W-:-:S04]  /*1170*/  ISETP.NE.U32.AND P0, PT, R10, RZ, PT ;  /* 0x000000ff0a00720c */ /* 0x008fc80003f05070 */
[----:B------:R-:W-:-:S13]  /*1180*/  ISETP.NE.AND.EX P0, PT, R11, RZ, PT, P0 ;  /* 0x000000ff0b00720c */ /* 0x000fda0003f05300 */
[----:B------:R-:W-:Y:S05]  /*1190*/  @!P0 BRA `(.L_x_15) ;  /* 0x0000000000088947 */ /* 0x000fea0003800000 */
[----:B-1----:R0:W5:Y:S01]  /*11a0*/  LD.E R19, desc[UR16][R10.64] ;  /* 0x000000100a137980 */ /* 0x002162000c101900 */
[----:B------:R-:W-:Y:S05]  /*11b0*/  BRA `(.L_x_16) ;  /* 0x0000000000207947 */ /* 0x000fea0003800000 */
.L_x_15:
[----:B------:R-:W-:Y:S02]  /*11c0*/  ULDC.64 UR4, c[0x0][0x590] ;  /* 0x0001640000047ab9 */ /* 0x000fe40000000a00 */
[----:B------:R-:W-:-:S04]  /*11d0*/  ISETP.NE.U32.AND P0, PT, RZ, UR4, PT ;  /* 0x00000004ff007c0c */ /* 0x000fc8000bf05070 */
[----:B------:R-:W-:-:S13]  /*11e0*/  ISETP.NE.AND.EX P0, PT, RZ, UR5, PT, P0 ;  /* 0x00000005ff007c0c */ /* 0x000fda000bf05300 */
[----:B------:R-:W-:Y:S05]  /*11f0*/  @!P0 BRA `(.L_x_17) ;  /* 0x00000000000c8947 */ /* 0x000fea0003800000 */
[----:B0-----:R-:W1:Y:S02]  /*1200*/  LDC.64 R10, c[0x0][0x590] ;  /* 0x00016400ff0a7b82 */ /* 0x001e640000000a00 */
[----:B-1----:R1:W5:Y:S01]  /*1210*/  LDG.E R19, desc[UR16][R10.64] ;  /* 0x000000100a137981 */ /* 0x002362000c1e1900 */
[----:B------:R-:W-:Y:S05]  /*1220*/  BRA `(.L_x_16) ;  /* 0x0000000000047947 */ /* 0x000fea0003800000 */
.L_x_17:
[----:B-1----:R-:W3:Y:S02]  /*1230*/  LDC R19, c[0x0][0x584] ;  /* 0x00016100ff137b82 */ /* 0x002ee40000000800 */
.L_x_16:
[----:B------:R-:W-:-:S13]  /*1240*/  LOP3.LUT P0, RZ, R14, 0xff, RZ, 0xc0, !PT ;  /* 0x000000ff0eff7812 */ /* 0x000fda000780c0ff */
[----:B------:R-:W-:Y:S05]  /*1250*/  @!P0 EXIT ;  /* 0x000000000000894d */ /* 0x000fea0003800000 */
[----:B------:R-:W-:Y:S01]  /*1260*/  ULDC UR4, c[0x0][0x28c] ;  /* 0x0000a30000047ab9 */ /* 0x000fe20000000800 */
[----:B------:R-:W-:Y:S01]  /*1270*/  LOP3.LUT R212, R4, 0x1, RZ, 0xfc, !PT ;  /* 0x0000000104d47812 */ /* 0x000fe200078efcff */
[----:B------:R-:W-:-:S04]  /*1280*/  UIADD3 UR4, UR4, 0x3f, URZ ;  /* 0x0000003f04047890 */ /* 0x000fc8000fffe03f */
[----:B------:R-:W-:-:S04]  /*1290*/  USHF.R.S32.HI UR5, URZ, 0x1f, UR4 ;  /* 0x0000001f3f057899 */ /* 0x000fc80008011404 */
[----:B------:R-:W-:-:S03]  /*12a0*/  ULEA.HI UR5, UR5, UR4, URZ, 0x6 ;  /* 0x0000000405057291 */ /* 0x000fc6000f8f303f */
[----:B------:R-:W-:Y:S01]  /*12b0*/  UMOV UR4, URZ ;  /* 0x0000003f00047c82 */ /* 0x000fe20008000000 */
[----:B------:R-:W-:-:S03]  /*12c0*/  USHF.R.S32.HI UR9, URZ, 0x6, UR5 ;  /* 0x000000063f097899 */ /* 0x000fc60008011405 */
[----:B------:R-:W-:-:S09]  /*12d0*/  UMOV UR5, URZ ;  /* 0x0000003f00057c82 */ /* 0x000fd20008000000 */
.L_x_236:
[----:B01----:R-:W-:Y:S01]  /*12e0*/  LOP3.LUT R10, R0, 0x80, RZ, 0xc0, !PT ;  /* 0x00000080000a7812 */ /* 0x003fe200078ec0ff */
[----:B------:R-:W0:Y:S01]  /*12f0*/  S2UR UR13, SR_CgaCtaId ;  /* 0x00000000000d79c3 */ /* 0x000e220000008800 */
[----:B------:R-:W-:Y:S01]  /*1300*/  UMOV UR12, 0x400 ;  /* 0x00000400000c7882 */ /* 0x000fe20000000000 */
[----:B------:R-:W-:Y:S01]  /*1310*/  UMOV UR6, URZ ;  /* 0x0000003f00067c82 */ /* 0x000fe20008000000 */
[----:B------:R-:W-:Y:S01]  /*1320*/  SHF.R.U32.HI R10, RZ, 0x7, R10 ;  /* 0x00000007ff0a7819 */ /* 0x000fe2000001160a */
[----:B------:R-:W-:Y:S01]  /*1330*/  UMOV UR7, URZ ;  /* 0x0000003f00077c82 */ /* 0x000fe20008000000 */
[----:B------:R-:W-:Y:S01]  /*1340*/  UMOV UR18, UR5 ;  /* 0x0000000500127c82 */ /* 0x000fe20008000000 */
[----:B------:R-:W-:Y:S02]  /*1350*/  CS2R R20, SRZ ;  /* 0x0000000000147805 */ /* 0x000fe4000001ff00 */
[----:B------:R-:W-:Y:S01]  /*1360*/  CS2R R22, SRZ ;  /* 0x0000000000167805 */ /* 0x000fe2000001ff00 */
[----:B------:R-:W1:Y:S01]  /*1370*/  LDC R11, c[0x0][0x28c] ;  /* 0x0000a300ff0b7b82 */ /* 0x000e620000000800 */
[----:B----4-:R-:W4:Y:S01]  /*1380*/  SHFL.IDX PT, R10, R10, RZ, 0x1f ;  /* 0x00001fff0a0a7589 */ /* 0x010f2200000e0000 */
[----:B------:R-:W-:-:S02]  /*1390*/  CS2R R120, SRZ ;  /* 0x0000000000787805 */ /* 0x000fc4000001ff00 */
[----:B------:R-:W-:Y:S02]  /*13a0*/  CS2R R122, SRZ ;  /* 0x00000000007a7805 */ /* 0x000fe4000001ff00 */
[----:B------:R-:W-:Y:S02]  /*13b0*/  CS2R R124, SRZ ;  /* 0x00000000007c7805 */ /* 0x000fe4000001ff00 */
[----:B------:R-:W-:Y:S02]  /*13c0*/  CS2R R126, SRZ ;  /* 0x00000000007e7805 */ /* 0x000fe4000001ff00 */
[----:B------:R-:W-:Y:S02]  /*13d0*/  CS2R R128, SRZ ;  /* 0x0000000000807805 */ /* 0x000fe4000001ff00 */
[----:B------:R-:W-:Y:S02]  /*13e0*/  CS2R R130, SRZ ;  /* 0x0000000000827805 */ /* 0x000fe4000001ff00 */
        /* <DEDUP_REMOVED lines=16> */
[----:B-1----:R-:W-:Y:S02]  /*14f0*/  ISETP.GE.AND P0, PT, R11, 0x1, PT ;  /* 0x000000010b00780c */ /* 0x002fe40003f06270 */
[----:B------:R-:W-:Y:S02]  /*1500*/  CS2R R164, SRZ ;  /* 0x0000000000a47805 */ /* 0x000fe4000001ff00 */
[----:B----4-:R-:W-:-:S02]  /*1510*/  R2UR UR8, R10 ;  /* 0x000000000a0872ca */ /* 0x010fc400000e0000 */
        /* <DEDUP_REMOVED lines=11> */
[----:B------:R-:W-:Y:S01]  /*15d0*/  CS2R R188, SRZ ;  /* 0x0000000000bc7805 */ /* 0x000fe2000001ff00 */
[----:B------:R-:W-:Y:S01]  /*15e0*/  ULEA.HI UR10, UR8, UR8, URZ, 0x1 ;  /* 0x00000008080a7291 */ /* 0x000fe2000f8f083f */
[----:B------:R-:W-:-:S02]  /*15f0*/  CS2R R190, SRZ ;  /* 0x0000000000be7805 */ /* 0x000fc4000001ff00 */
[----:B------:R-:W-:Y:S02]  /*1600*/  CS2R R192, SRZ ;  /* 0x0000000000c07805 */ /* 0x000fe4000001ff00 */
[----:B------:R-:W-:Y:S01]  /*1610*/  CS2R R194, SRZ ;  /* 0x0000000000c27805 */ /* 0x000fe2000001ff00 */
[----:B------:R-:W-:Y:S01]  /*1620*/  ULOP3.LUT UR11, UR10, 0xffffe, URZ, 0xc0, !UPT ;  /* 0x000ffffe0a0b7892 */ /* 0x000fe2000f8ec03f */
[----:B------:R-:W-:Y:S01]  /*1630*/  CS2R R196, SRZ ;  /* 0x0000000000c47805 */ /* 0x000fe2000001ff00 */
[----:B0-----:R-:W-:Y:S01]  /*1640*/  ULEA UR10, UR13, UR12, 0x18 ;  /* 0x0000000c0d0a7291 */ /* 0x001fe2000f8ec03f */
[----:B------:R-:W-:Y:S01]  /*1650*/  CS2R R198, SRZ ;  /* 0x0000000000c67805 */ /* 0x000fe2000001ff00 */
[----:B------:R-:W-:Y:S01]  /*1660*/  UIADD3 UR11, UR8, -UR11, URZ ;  /* 0x8000000b080b7290 */ /* 0x000fe2000fffe03f */
[----:B------:R-:W-:Y:S02]  /*1670*/  CS2R R200, SRZ ;  /* 0x0000000000c87805 */ /* 0x000fe4000001ff00 */
[----:B------:R-:W-:Y:S01]  /*1680*/  CS2R R202, SRZ ;  /* 0x0000000000ca7805 */ /* 0x000fe2000001ff00 */
[----:B------:R-:W-:Y:S01]  /*1690*/  UMOV UR8, URZ ;  /* 0x0000003f00087c82 */ /* 0x000fe20008000000 */
[----:B------:R-:W-:Y:S01]  /*16a0*/  ULEA UR11, UR11, UR10, 0xc ;  /* 0x0000000a0b0b7291 */ /* 0x000fe2000f8e603f */
[----:B------:R-:W-:-:S02]  /*16b0*/  CS2R R204, SRZ ;  /* 0x0000000000cc7805 */ /* 0x000fc4000001ff00 */
[----:B------:R-:W-:Y:S02]  /*16c0*/  CS2R R206, SRZ ;  /* 0x0000000000ce7805 */ /* 0x000fe4000001ff00 */
[----:B------:R-:W-:Y:S01]  /*16d0*/  CS2R R208, SRZ ;  /* 0x0000000000d07805 */ /* 0x000fe2000001ff00 */
[----:B------:R-:W-:Y:S01]  /*16e0*/  UIADD3 UR11, UR11, 0x180, URZ ;  /* 0x000001800b0b7890 */ /* 0x000fe2000fffe03f */
[----:B------:R-:W-:Y:S01]  /*16f0*/  CS2R R210, SRZ ;  /* 0x0000000000d27805 */ /* 0x000fe2000001ff00 */
[----:B------:R-:W-:Y:S01]  /*1700*/  IMAD.U32 R14, RZ, RZ, UR4 ;  /* 0x00000004ff0e7e24 */ /* 0x000fe2000f8e00ff */
[----:B------:R-:W-:Y:S01]  /*1710*/  CS2R R24, SRZ ;  /* 0x0000000000187805 */ /* 0x000fe2000001ff00 */
[----:B------:R-:W-:Y:S01]  /*1720*/  USHF.R.U32.HI UR11, URZ, 0x4, UR11 ;  /* 0x000000043f0b7899 */ /* 0x000fe2000801160b */
[----:B------:R-:W-:Y:S02]  /*1730*/  CS2R R26, SRZ ;  /* 0x00000000001a7805 */ /* 0x000fe4000001ff00 */
[----:B------:R-:W-:-:S02]  /*1740*/  CS2R R28, SRZ ;  /* 0x00000000001c7805 */ /* 0x000fc4000001ff00 */
[----:B------:R-:W-:Y:S01]  /*1750*/  CS2R R30, SRZ ;  /* 0x00000000001e7805 */ /* 0x000fe2000001ff00 */
[----:B------:R-:W-:Y:S01]  /*1760*/  ULOP3.LUT UR11, UR11, 0x3fff, URZ, 0xc0, !UPT ;  /* 0x00003fff0b0b7892 */ /* 0x000fe2000f8ec03f */
        /* <DEDUP_REMOVED lines=43> */
[----:B------:R-:W-:Y:S01]  /*1a20*/  CS2R R118, SRZ ;  /* 0x0000000000767805 */ /* 0x000fe2000001ff00 */
[----:B------:R-:W-:Y:S06]  /*1a30*/  @!P0 BRA `(.L_x_18) ;  /* 0x0000000800ec8947 */ /* 0x000fec0003800000 */
[----:B------:R-:W-:-:S13]  /*1a40*/  ISETP.NE.AND P1, PT, R212, 0x3, PT ;  /* 0x00000003d400780c */ /* 0x000fda0003f25270 */
[----:B------:R-:W-:Y:S05]  /*1a50*/  @!P1 BRA `(.L_x_19) ;  /* 0x0000000000049947 */ /* 0x000fea0003800000 */
[----:B------:R-:W-:Y:S01]  /*1a60*/  BPT.TRAP 0x1 ;  /* 0x000000040000795c */ /* 0x000fe20000300000 */
.L_x_19:
[----:B------:R-:W-:Y:S01]  /*1a70*/  ULEA UR6, UR5, UR10, 0x3 ;  /* 0x0000000a05067291 */ /* 0x000fe2000f8e183f */
[----:B------:R-:W-:-:S05]  /*1a80*/  IMAD.U32 R10, RZ, RZ, UR4 ;  /* 0x00000004ff0a7e24 */ /* 0x000fca000f8e00ff */
[----:B------:R-:W-:-:S04]  /*1a90*/  SHF.L.U32 R10, R10, 0x1f, RZ ;  /* 0x0000001f0a0a7819 */ /* 0x000fc800000006ff */
[----:B------:R0:W1:Y:S01]  /*1aa0*/  SYNCS.PHASECHK.TRANS64.TRYWAIT P0, [UR6], R10 ;  /* 0x0000000aff0075a7 */ /* 0x0000620008000146 */
[----:B------:R-:W-:Y:S05]  /*1ab0*/  @!P1 BRA `(.L_x_20) ;  /* 0x0000000000049947 */ /* 0x000fea0003800000 */
[----:B------:R-:W-:Y:S01]  /*1ac0*/  BPT.TRAP 0x1 ;  /* 0x000000040000795c */ /* 0x000fe20000300000 */
.L_x_20:
[----:B-1----:R-:W-:Y:S05]  /*1ad0*/  @P0 BRA `(.L_x_21) ;  /* 0x0000000000080947 */ /* 0x002fea0003800000 */
[----:B------:R-:W1:Y:S02]  /*1ae0*/  SYNCS.PHASECHK.TRANS64.TRYWAIT P0, [UR6], R10 ;  /* 0x0000000aff0075a7 */ /* 0x000e640008000146 */
[----:B-1----:R-:W-:Y:S05]  /*1af0*/  @!P0 BRA `(.L_x_22) ;  /* 0x000000a800208947 */ /* 0x002fea0003800000 */
.L_x_21:
[----:B------:R-:W-:Y:S01]  /*1b00*/  UIADD3 UR6, UR10, 0x16180, URZ ;  /* 0x000161800a067890 */ /* 0x000fe2000fffe03f */
[----:B------:R-:W-:Y:S01]  /*1b10*/  WARPGROUP.ARRIVE ;  /* 0x00000000000079c5 */ /* 0x000fe20000000000 */
[----:B------:R-:W-:Y:S01]  /*1b20*/  ULOP3.LUT UR12, UR11, 0x10000, URZ, 0xfc, !UPT ;  /* 0x000100000b0c7892 */ /* 0x000fe2000f8efc3f */
[----:B------:R-:W-:Y:S01]  /*1b30*/  CS2R R20, SRZ ;  /* 0x0000000000147805 */ /* 0x000fe2000001ff00 */
[----:B------:R-:W-:Y:S01]  /*1b40*/  USHF.R.U32.HI UR6, URZ, 0x4, UR6 ;  /* 0x000000043f067899 */ /* 0x000fe20008011606 */
[----:B------:R-:W-:Y:S01]  /*1b50*/  CS2R R22, SRZ ;  /* 0x0000000000167805 */ /* 0x000fe2000001ff00 */
[----:B------:R-:W-:Y:S01]  /*1b60*/  ULEA UR12, UR5, UR12, 0x9 ;  /* 0x0000000c050c7291 */ /* 0x000fe2000f8e483f */
[----:B------:R-:W-:Y:S01]  /*1b70*/  CS2R R120, SRZ ;  /* 0x0000000000787805 */ /* 0x000fe2000001ff00 */
[----:B------:R-:W-:Y:S01]  /*1b80*/  ULOP3.LUT UR6, UR6, 0x3fff, URZ, 0xc0, !UPT ;  /* 0x00003fff06067892 */ /* 0x000fe2000f8ec03f */
[----:B------:R-:W-:Y:S01]  /*1b90*/  CS2R R122, SRZ ;  /* 0x00000000007a7805 */ /* 0x000fe2000001ff00 */
[----:B------:R-:W-:Y:S01]  /*1ba0*/  UMOV UR13, 0x80000020 ;  /* 0x80000020000d7882 */ /* 0x000fe20000000000 */
[----:B------:R-:W-:Y:S01]  /*1bb0*/  UMOV UR15, 0x80000020 ;  /* 0x80000020000f7882 */ /* 0x000fe20000000000 */
[----:B------:R-:W-:Y:S01]  /*1bc0*/  ULOP3.LUT UR6, UR6, 0x10000, URZ, 0xfc, !UPT ;  /* 0x0001000006067892 */ /* 0x000fe2000f8efc3f */
[----:B------:R-:W-:Y:S01]  /*1bd0*/  CS2R R124, SRZ ;  /* 0x00000000007c7805 */ /* 0x000fe2000001ff00 */
[----:B------:R-:W-:Y:S01]  /*1be0*/  ULDC UR7, c[0x0][0x50c] ;  /* 0x0001430000077ab9 */ /* 0x000fe20000000800 */
[----:B------:R-:W-:Y:S01]  /*1bf0*/  CS2R R126, SRZ ;  /* 0x00000000007e7805 */ /* 0x000fe2000001ff00 */
[----:B------:R-:W-:Y:S01]  /*1c00*/  UIMAD UR14, UR5, 0x300, UR6 ;  /* 0x00000300050e78a4 */ /* 0x000fe2000f8e0206 */
[----:B------:R-:W-:Y:S01]  /*1c10*/  CS2R R128, SRZ ;  /* 0x0000000000807805 */ /* 0x000fe2000001ff00 */
[----:B------:R-:W-:Y:S01]  /*1c20*/  UISETP.NE.AND UP0, UPT, UR7, 0x2, UPT ;  /* 0x000000020700788c */ /* 0x000fe2000bf05270 */
[----:B------:R-:W-:Y:S01]  /*1c30*/  CS2R R130, SRZ ;  /* 0x0000000000827805 */ /* 0x000fe2000001ff00 */
[----:B------:R-:W-:Y:S01]  /*1c40*/  UMOV UR6, 0x2 ;  /* 0x0000000200067882 */ /* 0x000fe20000000000 */
[----:B------:R-:W-:Y:S01]  /*1c50*/  CS2R R132, SRZ ;  /* 0x0000000000847805 */ /* 0x000fe2000001ff00 */
[----:B------:R-:W-:Y:S01]  /*1c60*/  USEL UR7, URZ, 0x1, UP0 ;  /* 0x000000013f077887 */ /* 0x000fe20008000000 */
[----:B------:R-:W-:-:S02]  /*1c70*/  CS2R R134, SRZ ;  /* 0x0000000000867805 */ /* 0x000fc4000001ff00 */
[----:B------:R-:W-:Y:S01]  /*1c80*/  CS2R R136, SRZ ;  /* 0x0000000000887805 */ /* 0x000fe2000001ff00 */
[----:B------:R-:W-:Y:S01]  /*1c90*/  QGMMA.64x192x32.F32.E4M3.E4M3 R24, gdesc[UR12], RZ, !UPT ;  /* 0x02e000000c1879f3 */ /* 0x000fe2000c7008ff */
[----:B------:R-:W-:Y:S01]  /*1ca0*/  UIADD3 UR12, UR12, 0x2, URZ ;  /* 0x000000020c0c7890 */ /* 0x000fe2000fffe03f */
[----:B------:R-:W-:Y:S02]  /*1cb0*/  CS2R R138, SRZ ;  /* 0x00000000008a7805 */ /* 0x000fe4000001ff00 */
[----:B------:R-:W-:Y:S01]  /*1cc0*/  ISETP.NE.AND P0, PT, RZ, UR7, PT ;  /* 0x00000007ff007c0c */ /* 0x000fe2000bf05270 */
[----:B------:R-:W-:Y:S01]  /*1cd0*/  UIADD3 UR14, UR14, 0x2, URZ ;  /* 0x000000020e0e7890 */ /* 0x000fe2000fffe03f */
[----:B------:R-:W-:Y:S01]  /*1ce0*/  CS2R R140, SRZ ;  /* 0x00000000008c7805 */ /* 0x000fe2000001ff00 */
[----:B------:R-:W-:Y:S01]  /*1cf0*/  UMOV UR13, 0x80000020 ;  /* 0x80000020000d7882 */ /* 0x000fe20000000000 */
[----:B------:R-:W-:Y:S01]  /*1d00*/  UMOV UR15, 0x80000020 ;  /* 0x80000020000f7882 */ /* 0x000fe20000000000 */
        /* <DEDUP_REMOVED lines=34> */
[----:B------:R-:W-:Y:S01]  /*1f30*/  CS2R R210, SRZ ;  /* 0x0000000000d27805 */ /* 0x000fe2000001ff00 */
[----:B------:R-:W-:Y:S01]  /*1f40*/  QGMMA.64x192x32.F32.E4M3.E4M3 R24, gdesc[UR12], R24, gsb0 ;  /* 0x02e000000c1879f3 */ /* 0x000fe20008000818 */
[----:B------:R-:W-:Y:S05]  /*1f50*/  @!P0 BRA `(.L_x_23) ;  /* 0x0000000400888947 */ /* 0x000fea0003800000 */
[----:B------:R-:W-:Y:S02]  /*1f60*/  WARPGROUP.DEPBAR.LE gsb0, 0x0 ;  /* 0x00008000000079c5 */ /* 0x000fe40000010000 */
[----:B------:R-:W-:-:S01]  /*1f70*/  FADD R211, RZ, R24 ;  /* 0x00000018ffd37221 */ /* 0x000fc20000000000 */
[----:B------:R-:W-:Y:S01]  /*1f80*/  FADD R210, RZ, R25 ;  /* 0x00000019ffd27221 */ /* 0x000fe20000000000 */
        /* <DEDUP_REMOVED lines=94> */
[----:B------:R-:W-:-:S06]  /*2570*/  UMOV UR6, URZ ;  /* 0x0000003f00067c82 */ /* 0x000fcc0008000000 */
.L_x_23:
[----:B------:R-:W-:-:S04]  /*2580*/  UIADD3 UR18, UR5, 0x1, URZ ;  /* 0x0000000105127890 */ /* 0x000fc8000fffe03f */
[----:B------:R-:W-:-:S04]  /*2590*/  UISETP.NE.AND UP0, UPT, UR18, 0xb, UPT ;  /* 0x0000000b1200788c */ /* 0x000fc8000bf05270 */
[----:B------:R-:W-:Y:S02]  /*25a0*/  USEL UR8, URZ, 0x1, UP0 ;  /* 0x000000013f087887 */ /* 0x000fe40008000000 */
[----:B------:R-:W-:Y:S02]  /*25b0*/  USEL UR18, UR18, URZ, UP0 ;  /* 0x0000003f12127287 */ /* 0x000fe40008000000 */
[----:B------:R-:W-:-:S06]  /*25c0*/  ULOP3.LUT UR8, UR4, UR8, URZ, 0x3c, !UPT ;  /* 0x0000000804087292 */ /* 0x000fcc000f8e3c3f */
[----:B------:R-:W-:Y:S01]  /*25d0*/  IMAD.U32 R14, RZ, RZ, UR8 ;  /* 0x00000008ff0e7e24 */ /* 0x000fe2000f8e00ff */
[----:B------:R-:W-:-:S06]  /*25e0*/  UMOV UR8, 0x1 ;  /* 0x0000000100087882 */ /* 0x000fcc0000000000 */
.L_x_18:
[----:B------:R-:W-:-:S04]  /*25f0*/  UISETP.LT.AND UP0, UPT, UR9, 0x1, UPT ;  /* 0x000000010900788c */ /* 0x000fc8000bf01270 */
[----:B------:R-:W-:-:S04]  /*2600*/  USEL UR12, UR9, 0x1, UP0 ;  /* 0x00000001090c7887 */ /* 0x000fc80008000000 */
[----:B------:R-:W-:-:S04]  /*2610*/  UIADD3 UR12, UR9, -UR12, URZ ;  /* 0x8000000c090c7290 */ /* 0x000fc8000fffe03f */
[----:B------:R-:W-:-:S06]  /*2620*/  UISETP.GE.AND UP0, UPT, UR12, 0x1, UPT ;  /* 0x000000010c00788c */ /* 0x000fcc000bf06270 */
[----:B------:R-:W-:-:S13]  /*2630*/  PLOP3.LUT P0, PT, PT, PT, UP0, 0x80, 0x0 ;  /* 0x000000000000781c */ /* 0x000fda0003f0f008 */
[----:B------:R-:W-:Y:S05]  /*2640*/  @!P0 BRA `(.L_x_24) ;  /* 0x0000000800888947 */ /* 0x000fea0003800000 */
[----:B01----:R-:W-:Y:S01]  /*2650*/  IMAD.U32 R10, RZ, RZ, UR12 ;  /* 0x0000000cff0a7e24 */ /* 0x003fe2000f8e00ff */
[----:B------:R-:W-:Y:S01]  /*2660*/  ULDC UR19, c[0x0][0x50c] ;  /* 0x0001430000137ab9 */ /* 0x000fe20000000800 */
[----:B------:R-:W-:-:S07]  /*2670*/  IMAD.U32 R11, RZ, RZ, UR5 ;  /* 0x00000005ff0b7e24 */ /* 0x000fce000f8e00ff */
.L_x_32:
[----:B------:R-:W-:-:S13]  /*2680*/  ISETP.NE.AND P1, PT, R212, 0x3, PT ;  /* 0x00000003d400780c */ /* 0x000fda0003f25270 */
[----:B------:R-:W-:Y:S05]  /*2690*/  @!P1 BRA `(.L_x_25) ;  /* 0x0000000000049947 */ /* 0x000fea0003800000 */
[----:B------:R-:W-:Y:S01]  /*26a0*/  BPT.TRAP 0x1 ;  /* 0x000000040000795c */ /* 0x000fe20000300000 */
.L_x_25:
[----:B------:R-:W0:Y:S01]  /*26b0*/  S2UR UR12, SR_CgaCtaId ;  /* 0x00000000000c79c3 */ /* 0x000e220000008800 */
[----:B------:R-:W-:Y:S01]  /*26c0*/  UMOV UR10, 0x400 ;  /* 0x00000400000a7882 */ /* 0x000fe20000000000 */
[----:B------:R-:W-:Y:S01]  /*26d0*/  SHF.L.U32 R12, R14, 0x1f, RZ ;  /* 0x0000001f0e0c7819 */ /* 0x000fe200000006ff */
[----:B0-----:R-:W-:-:S04]  /*26e0*/  ULEA UR10, UR12, UR10, 0x18 ;  /* 0x0000000a0c0a7291 */ /* 0x001fc8000f8ec03f */
[----:B------:R-:W-:-:S09]  /*26f0*/  ULEA UR12, UR18, UR10, 0x3 ;  /* 0x0000000a120c7291 */ /* 0x000fd2000f8e183f */
[----:B------:R0:W1:Y:S01]  /*2700*/  SYNCS.PHASECHK.TRANS64.TRYWAIT P0, [UR12], R12 ;  /* 0x0000000cff0075a7 */ /* 0x000062000800014c */
[----:B------:R-:W-:Y:S05]  /*2710*/  @!P1 BRA `(.L_x_26) ;  /* 0x0000000000049947 */ /* 0x000fea0003800000 */
[----:B------:R-:W-:Y:S01]  /*2720*/  BPT.TRAP 0x1 ;  /* 0x000000040000795c */ /* 0x000fe20000300000 */
.L_x_26:
[----:B-1----:R-:W-:Y:S05]  /*2730*/  @P0 BRA `(.L_x_27) ;  /* 0x0000000000080947 */ /* 0x002fea0003800000 */
[----:B------:R-:W1:Y:S02]  /*2740*/  SYNCS.PHASECHK.TRANS64.TRYWAIT P0, [UR12], R12 ;  /* 0x0000000cff0075a7 */ /* 0x000e64000800014c */
[----:B-1----:R-:W-:Y:S05]  /*2750*/  @!P0 BRA `(.L_x_28) ;  /* 0x0000009c00208947 */ /* 0x002fea0003800000 */
.L_x_27:
[----:B------:R-:W-:Y:S01]  /*2760*/  UIADD3 UR12, UR10, 0x16180, URZ ;  /* 0x000161800a0c7890 */ /* 0x000fe2000fffe03f */
[----:B------:R-:W-:Y:S01]  /*2770*/  WARPGROUP.ARRIVE ;  /* 0x00000000000079c5 */ /* 0x000fe20000000000 */
[----:B------:R-:W-:Y:S02]  /*2780*/  UISETP.NE.AND UP0, UPT, UR7, URZ, UPT ;  /* 0x0000003f0700728c */ /* 0x000fe4000bf05270 */
[----:B------:R-:W-:Y:S02]  /*2790*/  USHF.R.U32.HI UR12, URZ, 0x4, UR12 ;  /* 0x000000043f0c7899 */ /* 0x000fe4000801160c */
[----:B------:R-:W-:Y:S02]  /*27a0*/  USEL UR8, UR8, URZ, !UP0 ;  /* 0x0000003f08087287 */ /* 0x000fe4000c000000 */
[----:B------:R-:W-:Y:S02]  /*27b0*/  ULOP3.LUT UR7, UR12, 0x3fff, URZ, 0xc0, !UPT ;  /* 0x00003fff0c077892 */ /* 0x000fe4000f8ec03f */
[----:B------:R-:W-:-:S02]  /*27c0*/  ULOP3.LUT UR12, UR11, 0x10000, URZ, 0xfc, !UPT ;  /* 0x000100000b0c7892 */ /* 0x000fc4000f8efc3f */
[----:B------:R-:W-:Y:S02]  /*27d0*/  ULOP3.LUT UR7, UR7, 0x10000, URZ, 0xfc, !UPT ;  /* 0x0001000007077892 */ /* 0x000fe4000f8efc3f */
[----:B------:R-:W-:Y:S02]  /*27e0*/  UISETP.NE.U32.AND UP0, UPT, UR8, URZ, UPT ;  /* 0x0000003f0800728c */ /* 0x000fe4000bf05070 */
[----:B------:R-:W-:Y:S02]  /*27f0*/  ULEA UR12, UR18, UR12, 0x9 ;  /* 0x0000000c120c7291 */ /* 0x000fe4000f8e483f */
[----:B------:R-:W-:Y:S01]  /*2800*/  UIMAD UR14, UR18, 0x300, UR7 ;  /* 0x00000300120e78a4 */ /* 0x000fe2000f8e0207 */
[----:B------:R-:W-:Y:S01]  /*2810*/  UMOV UR13, 0x80000020 ;  /* 0x80000020000d7882 */ /* 0x000fe20000000000 */
[----:B------:R-:W-:Y:S01]  /*2820*/  UMOV UR15, 0x80000020 ;  /* 0x80000020000f7882 */ /* 0x000fe20000000000 */
[----:B------:R-:W-:-:S06]  /*2830*/  UIADD3 UR6, UR6, 0x2, URZ ;  /* 0x0000000206067890 */ /* 0x000fcc000fffe03f */
[----:B------:R-:W-:Y:S01]  /*2840*/  QGMMA.64x192x32.F32.E4M3.E4M3 R24, gdesc[UR12], R24, UP0 ;  /* 0x02e000000c1879f3 */ /* 0x000fe2000bf00818 */
[----:B------:R-:W-:Y:S02]  /*2850*/  UIADD3 UR12, UR12, 0x2, URZ ;  /* 0x000000020c0c7890 */ /* 0x000fe4000fffe03f */
[----:B------:R-:W-:Y:S01]  /*2860*/  UIADD3 UR14, UR14, 0x2, URZ ;  /* 0x000000020e0e7890 */ /* 0x000fe2000fffe03f */
[----:B------:R-:W-:Y:S01]  /*2870*/  UMOV UR13, 0x80000020 ;  /* 0x80000020000d7882 */ /* 0x000fe20000000000 */
[----:B------:R-:W-:Y:S01]  /*2880*/  UMOV UR15, 0x80000020 ;  /* 0x80000020000f7882 */ /* 0x000fe20000000000 */
[----:B------:R-:W-:-:S04]  /*2890*/  UISETP.NE.AND UP0, UPT, UR6, UR19, UPT ;  /* 0x000000130600728c */ /* 0x000fc8000bf05270 */
[----:B------:R-:W-:-:S06]  /*28a0*/  USEL UR7, URZ, 0x1, UP0 ;  /* 0x000000013f077887 */ /* 0x000fcc0008000000 */
[----:B------:R-:W-:-:S04]  /*28b0*/  ISETP.NE.AND P0, PT, RZ, UR7, PT ;  /* 0x00000007ff007c0c */ /* 0x000fc8000bf05270 */
[----:B------:R-:W-:Y:S03]  /*28c0*/  QGMMA.64x192x32.F32.E4M3.E4M3 R24, gdesc[UR12], R24, gsb0 ;  /* 0x02e000000c1879f3 */ /* 0x000fe60008000818 */
[----:B------:R-:W-:-:S06]  /*28d0*/  WARPGROUP.DEPBAR.LE gsb0, 0x1 ;  /* 0x00008000000079c5 */ /* 0x000fcc0000010100 */
[----:B------:R-:W-:Y:S05]  /*28e0*/  @!P0 BRA `(.L_x_29) ;  /* 0x0000000400888947 */ /* 0x000fea0003800000 */
[----:B------:R-:W-:Y:S02]  /*28f0*/  WARPGROUP.DEPBAR.LE gsb0, 0x0 ;  /* 0x00008000000079c5 */ /* 0x000fe40000010000 */
[----:B------:R-:W-:-:S01]  /*2900*/  FADD R211, R24, R211 ;  /* 0x000000d318d37221 */ /* 0x000fc20000000000 */
[----:B------:R-:W-:Y:S01]  /*2910*/  FADD R210, R25, R210 ;  /* 0x000000d219d27221 */ /* 0x000fe20000000000 */
        /* <DEDUP_REMOVED lines=94> */
[----:B------:R-:W-:-:S06]  /*2f00*/  UMOV UR6, URZ ;  /* 0x0000003f00067c82 */ /* 0x000fcc0008000000 */
.L_x_29:
[----:B------:R-:W-:Y:S05]  /*2f10*/  @!P1 BRA `(.L_x_30) ;  /* 0x0000000000049947 */ /* 0x000fea0003800000 */
[----:B------:R-:W-:Y:S01]  /*2f20*/  BPT.TRAP 0x1 ;  /* 0x000000040000795c */ /* 0x000fe20000300000 */
.L_x_30:
[----:B------:R-:W-:-:S13]  /*2f30*/  ISETP.NE.AND P0, PT, R6, RZ, PT ;  /* 0x000000ff0600720c */ /* 0x000fda0003f05270 */
[----:B01----:R-:W-:-:S05]  /*2f40*/  @P0 LEA R12, R11, UR10, 0x3 ;  /* 0x0000000a0b0c0c11 */ /* 0x003fca000f8e18ff */
[----:B------:R-:W-:-:S05]  /*2f50*/  @P0 VIADD R12, R12, 0x58 ;  /* 0x000000580c0c0836 */ /* 0x000fca0000000000 */
[----:B------:R-:W-:-:S04]  /*2f60*/  @P0 PRMT R12, R7, 0x654, R12 ;  /* 0x00000654070c0816 */ /* 0x000fc8000000000c */
[----:B------:R0:W-:Y:S01]  /*2f70*/  @P0 SYNCS.ARRIVE.TRANS64.RED.A1T0 RZ, [R12+URZ], RZ ;  /* 0x000000ff0cff09a7 */ /* 0x0001e2000810043f */
[----:B------:R-:W-:-:S13]  /*2f80*/  ISETP.GT.U32.AND P0, PT, R4, 0x1, PT ;  /* 0x000000010400780c */ /* 0x000fda0003f04070 */
[----:B0-----:R-:W-:Y:S05]  /*2f90*/  @P0 BRA `(.L_x_31) ;  /* 0x0000000000040947 */ /* 0x001fea0003800000 */
[----:B------:R-:W-:Y:S01]  /*2fa0*/  BPT.TRAP 0x1 ;  /* 0x000000040000795c */ /* 0x000fe20000300000 */
.L_x_31:
[----:B------:R-:W-:Y:S01]  /*2fb0*/  UIADD3 UR18, UR18, 0x1, URZ ;  /* 0x0000000112127890 */ /* 0x000fe2000fffe03f */
[C---:B------:R-:W-:Y:S01]  /*2fc0*/  ISETP.GT.AND P1, PT, R10.reuse, 0x1, PT ;  /* 0x000000010a00780c */ /* 0x040fe20003f24270 */
[----:B------:R-:W-:Y:S02]  /*2fd0*/  VIADD R11, R11, 0x1 ;  /* 0x000000010b0b7836 */ /* 0x000fe40000000000 */
[----:B------:R-:W-:Y:S01]  /*2fe0*/  UISETP.NE.AND UP0, UPT, UR18, 0xb, UPT ;  /* 0x0000000b1200788c */ /* 0x000fe2000bf05270 */
[----:B------:R-:W-:Y:S02]  /*2ff0*/  VIADD R10, R10, 0xffffffff ;  /* 0xffffffff0a0a7836 */ /* 0x000fe40000000000 */
[C---:B------:R-:W-:Y:S01]  /*3000*/  ISETP.NE.AND P0, PT, R11.reuse, 0xb, PT ;  /* 0x0000000b0b00780c */ /* 0x040fe20003f05270 */
[----:B------:R-:W-:Y:S02]  /*3010*/  USEL UR8, URZ, 0x1, UP0 ;  /* 0x000000013f087887 */ /* 0x000fe40008000000 */
[----:B------:R-:W-:Y:S01]  /*3020*/  USEL UR18, UR18, URZ, UP0 ;  /* 0x0000003f12127287 */ /* 0x000fe20008000000 */
[----:B------:R-:W-:-:S03]  /*3030*/  SEL R11, R11, RZ, P0 ;  /* 0x000000ff0b0b7207 */ /* 0x000fc60000000000 */
[----:B------:R-:W-:Y:S01]  /*3040*/  LOP3.LUT R14, R14, UR8, RZ, 0x3c, !PT ;  /* 0x000000080e0e7c12 */ /* 0x000fe2000f8e3cff */
[----:B------:R-:W-:Y:S01]  /*3050*/  UMOV UR8, 0x1 ;  /* 0x0000000100087882 */ /* 0x000fe20000000000 */
[----:B------:R-:W-:Y:S06]  /*3060*/  @P1 BRA `(.L_x_32) ;  /* 0xfffffff400841947 */ /* 0x000fec000383ffff */
.L_x_24:
[----:B------:R-:W-:Y:S01]  /*3070*/  UISETP.NE.AND UP0, UPT, UR6, URZ, UPT ;  /* 0x0000003f0600728c */ /* 0x000fe2000bf05270 */
[----:B01----:R-:W0:Y:S03]  /*3080*/  LDC R10, c[0x0][0x28c] ;  /* 0x0000a300ff0a7b82 */ /* 0x003e260000000800 */
[----:B------:R-:W-:-:S06]  /*3090*/  USEL UR6, URZ, 0x1, !UP0 ;  /* 0x000000013f067887 */ /* 0x000fcc000c000000 */
[----:B------:R-:W-:Y:S02]  /*30a0*/  ISETP.NE.AND P0, PT, RZ, UR6, PT ;  /* 0x00000006ff007c0c */ /* 0x000fe4000bf05270 */
[----:B0-----:R-:W-:-:S11]  /*30b0*/  ISETP.GE.AND P1, PT, R10, 0x1, PT ;  /* 0x000000010a00780c */ /* 0x001fd60003f26270 */
[----:B------:R-:W-:Y:S05]  /*30c0*/  @!P0 BRA `(.L_x_33) ;  /* 0x0000000400848947 */ /* 0x000fea0003800000 */
[----:B------:R-:W-:Y:S02]  /*30d0*/  WARPGROUP.DEPBAR.LE gsb0, 0x0 ;  /* 0x00008000000079c5 */ /* 0x000fe40000010000 */
[----:B------:R-:W-:Y:S01]  /*30e0*/  FADD R211, R24, R211 ;  /* 0x000000d318d37221 */ /* 0x000fe20000000000 */
        /* <DEDUP_REMOVED lines=94> */
[----:B------:R-:W-:-:S07]  /*36d0*/  FADD R20, R20, R119 ;  /* 0x0000007714147221 */ /* 0x000fce0000000000 */
.L_x_33:
[----:B------:R-:W-:Y:S02]  /*36e0*/  WARPGROUP.DEPBAR.LE gsb0, 0x0 ;  /* 0x00008000000079c5 */ /* 0x000fe40000010000 */
[----:B------:R-:W-:Y:S05]  /*36f0*/  @!P1 BRA `(.L_x_34) ;  /* 0x0000000000549947 */ /* 0x000fea0003800000 */
[----:B------:R-:W-:-:S13]  /*3700*/  ISETP.NE.AND P0, PT, R212, 0x3, PT ;  /* 0x00000003d400780c */ /* 0x000fda0003f05270 */
[----:B------:R-:W-:Y:S05]  /*3710*/  @!P0 BRA `(.L_x_35) ;  /* 0x0000000000048947 */ /* 0x000fea0003800000 */
[----:B------:R-:W-:Y:S01]  /*3720*/  BPT.TRAP 0x1 ;  /* 0x000000040000795c */ /* 0x000fe20000300000 */
.L_x_35:
[----:B------:R-:W-:Y:S01]  /*3730*/  ISETP.NE.AND P0, PT, R6, RZ, PT ;  /* 0x000000ff0600720c */ /* 0x000fe20003f05270 */
[----:B------:R-:W-:Y:S01]  /*3740*/  BSSY B0, `(.L_x_36) ;  /* 0x000000e000007945 */ /* 0x000fe20003800000 */
[----:B------:R-:W-:-:S11]  /*3750*/  ISETP.GT.U32.AND P1, PT, R4, 0x1, PT ;  /* 0x000000010400780c */ /* 0x000fd60003f24070 */
[----:B------:R-:W-:Y:S05]  /*3760*/  @!P0 BRA `(.L_x_37) ;  /* 0x00000000002c8947 */ /* 0x000fea0003800000 */
[----:B------:R-:W-:-:S04]  /*3770*/  UISETP.LT.AND UP0, UPT, UR9, 0x1, UPT ;  /* 0x000000010900788c */ /* 0x000fc8000bf01270 */
[----:B------:R-:W-:-:S04]  /*3780*/  USEL UR8, UR9, 0x1, UP0 ;  /* 0x0000000109087887 */ /* 0x000fc80008000000 */
[----:B------:R-:W-:-:S04]  /*3790*/  UIADD3 UR8, UR5, UR9, -UR8 ;  /* 0x0000000905087290 */ /* 0x000fc8000fffe808 */
[----:B------:R-:W-:-:S04]  /*37a0*/  UIMAD.WIDE.U32 UR6, UR8, -0x45d1745d, URZ ;  /* 0xba2e8ba3080678a5 */ /* 0x000fc8000f8e003f */
[----:B------:R-:W-:-:S04]  /*37b0*/  USHF.R.U32.HI UR6, URZ, 0x3, UR7 ;  /* 0x000000033f067899 */ /* 0x000fc80008011607 */
[----:B------:R-:W-:-:S04]  /*37c0*/  UIMAD UR8, UR6, -0xb, UR8 ;  /* 0xfffffff5060878a4 */ /* 0x000fc8000f8e0208 */
[----:B------:R-:W-:-:S04]  /*37d0*/  ULEA UR8, UR8, UR10, 0x3 ;  /* 0x0000000a08087291 */ /* 0x000fc8000f8e183f */
[----:B------:R-:W-:-:S06]  /*37e0*/  UIADD3 UR8, UR8, 0x58, URZ ;  /* 0x0000005808087890 */ /* 0x000fcc000fffe03f */
[----:B------:R-:W-:-:S05]  /*37f0*/  IMAD.U32 R10, RZ, RZ, UR8 ;  /* 0x00000008ff0a7e24 */ /* 0x000fca000f8e00ff */
[----:B------:R-:W-:-:S04]  /*3800*/  PRMT R10, R7, 0x654, R10 ;  /* 0x00000654070a7816 */ /* 0x000fc8000000000a */
[----:B------:R0:W-:Y:S03]  /*3810*/  SYNCS.ARRIVE.TRANS64.RED.A1T0 RZ, [R10+URZ], RZ ;  /* 0x000000ff0aff79a7 */ /* 0x0001e6000810043f */
.L_x_37:
[----:B------:R-:W-:Y:S05]  /*3820*/  BSYNC B0 ;  /* 0x0000000000007941 */ /* 0x000fea0003800000 */
.L_x_36:
[----:B------:R-:W-:Y:S05]  /*3830*/  @P1 BRA `(.L_x_34) ;  /* 0x0000000000041947 */ /* 0x000fea0003800000 */
[----:B------:R-:W-:Y:S01]  /*3840*/  BPT.TRAP 0x1 ;  /* 0x000000040000795c */ /* 0x000fe20000300000 */
.L_x_34:
[----:B------:R-:W1:Y:S01]  /*3850*/  LDC R17, c[0x0][0x288] ;  /* 0x0000a200ff117b82 */ /* 0x000e620000000800 */
[--C-:B0-----:R-:W-:Y:S01]  /*3860*/  SHF.R.U32.HI R10, RZ, 0x2, R0.reuse ;  /* 0x00000002ff0a7819 */ /* 0x101fe20000011600 */
[----:B------:R-:W-:Y:S01]  /*3870*/  IMAD R25, R9, 0xc0, RZ ;  /* 0x000000c009197824 */ /* 0x000fe200078e02ff */
[----:B------:R-:W-:Y:S01]  /*3880*/  SHF.R.U32.HI R13, RZ, 0x7, R0 ;  /* 0x00000007ff0d7819 */ /* 0x000fe20000011600 */
[----:B------:R-:W-:Y:S01]  /*3890*/  UIADD3 UR5, UR9, UR5, URZ ;  /* 0x0000000509057290 */ /* 0x000fe2000fffe03f */
[----:B------:R-:W-:Y:S01]  /*38a0*/  LOP3.LUT R12, R0, 0x60, RZ, 0xc0, !PT ;  /* 0x00000060000c7812 */ /* 0x000fe200078ec0ff */
[----:B------:R-:W-:Y:S01]  /*38b0*/  ULDC UR12, c[0x0][0x284] ;  /* 0x0000a100000c7ab9 */ /* 0x000fe20000000800 */
[----:B------:R-:W-:Y:S01]  /*38c0*/  LOP3.LUT R11, R10, 0x7, RZ, 0xc0, !PT ;  /* 0x000000070a0b7812 */ /* 0x000fe200078ec0ff */
[----:B------:R-:W-:Y:S01]  /*38d0*/  UISETP.GT.U32.AND UP0, UPT, UR5, 0xa, UPT ;  /* 0x0000000a0500788c */ /* 0x000fe2000bf04070 */
[----:B------:R-:W-:Y:S01]  /*38e0*/  LOP3.LUT R10, R13, 0x1, RZ, 0xc0, !PT ;  /* 0x000000010d0a7812 */ /* 0x000fe200078ec0ff */
[----:B------:R-:W-:Y:S01]  /*38f0*/  UISETP.GE.U32.AND UP1, UPT, UR9, 0xb, UPT ;  /* 0x0000000b0900788c */ /* 0x000fe2000bf26070 */
[----:B------:R-:W-:Y:S01]  /*3900*/  SHF.R.U32.HI R14, RZ, 0x1, R12 ;  /* 0x00000001ff0e7819 */ /* 0x000fe2000001160c */
[----:B------:R-:W-:Y:S01]  /*3910*/  UISETP.LT.U32.AND UP0, UPT, UR9, 0xb, UP0 ;  /* 0x0000000b0900788c */ /* 0x000fe20008701070 */
[----:B------:R-:W-:Y:S01]  /*3920*/  LOP3.LUT R12, R0, 0x3, RZ, 0xc0, !PT ;  /* 0x00000003000c7812 */ /* 0x000fe200078ec0ff */
[----:B------:R-:W-:Y:S01]  /*3930*/  IMAD.SHL.U32 R16, R10, 0x40, RZ ;  /* 0x000000400a107824 */ /* 0x000fe200078e00ff */
[----:B------:R-:W-:Y:S01]  /*3940*/  IADD3 R13, RZ, -R14, -R11 ;  /* 0x8000000eff0d7210 */ /* 0x000fe20007ffe80b */
[----:B------:R-:W-:Y:S01]  /*3950*/  ULDC.64 UR10, c[0x0][0x5d0] ;  /* 0x00017400000a7ab9 */ /* 0x000fe20000000a00 */
[----:B------:R-:W-:Y:S01]  /*3960*/  SHF.R.S32.HI R26, RZ, 0x1f, R5 ;  /* 0x0000001fff1a7819 */ /* 0x000fe20000011405 */
[----:B------:R-:W-:Y:S01]  /*3970*/  UIMAD.WIDE.U32 UR6, UR5, -0x45d1745d, URZ ;  /* 0xba2e8ba3050678a5 */ /* 0x000fe2000f8e003f */
[----:B------:R-:W-:Y:S01]  /*3980*/  LOP3.LUT R15, R16, 0x40, R11, 0xe2, !PT ;  /* 0x00000040100f7812 */ /* 0x000fe200078ee20b */
[----:B------:R-:W-:Y:S01]  /*3990*/  IMAD R16, R10, -0x40, R13 ;  /* 0xffffffc00a107824 */ /* 0x000fe200078e020d */
[----:B------:R-:W-:Y:S01]  /*39a0*/  USEL UR8, URZ, 0x1, !UP0 ;  /* 0x000000013f087887 */ /* 0x000fe2000c000000 */
[----:B------:R-:W-:Y:S01]  /*39b0*/  IMAD.SHL.U32 R10, R0, 0x2, RZ ;  /* 0x00000002000a7824 */ /* 0x000fe200078e00ff */
[----:B------:R-:W-:Y:S01]  /*39c0*/  USHF.R.U32.HI UR6, URZ, 0x3, UR7 ;  /* 0x000000033f067899 */ /* 0x000fe20008011607 */
[----:B-1----:R-:W-:Y:S01]  /*39d0*/  IMAD R24, R12, -0x2, R17 ;  /* 0xfffffffe0c187824 */ /* 0x002fe200078e0211 */
[C---:B------:R-:W-:Y:S01]  /*39e0*/  ISETP.GE.AND P0, PT, R25.reuse, R17, PT ;  /* 0x000000111900720c */ /* 0x040fe20003f06270 */
[----:B------:R-:W-:Y:S01]  /*39f0*/  IMAD.SHL.U32 R17, R8, 0x80, RZ ;  /* 0x0000008008117824 */ /* 0x000fe200078e00ff */
[----:B------:R-:W-:Y:S01]  /*3a00*/  LOP3.LUT R10, R25, 0x6, R10, 0xf8, !PT ;  /* 0x00000006190a7812 */ /* 0x000fe200078ef80a */
[----:B------:R-:W-:Y:S01]  /*3a10*/  IMAD R12, R26, UR10, RZ ;  /* 0x0000000a1a0c7c24 */ /* 0x000fe2000f8e02ff */
[----:B------:R-:W-:Y:S01]  /*3a20*/  ULOP3.LUT UR4, UR4, UR8, URZ, 0x3c, !UPT ;  /* 0x0000000804047292 */ /* 0x000fe2000f8e3c3f */
[----:B------:R-:W-:Y:S01]  /*3a30*/  IMAD.WIDE R8, R8, 0x80, RZ ;  /* 0x0000008008087825 */ /* 0x000fe200078e02ff */
[----:B------:R-:W-:Y:S01]  /*3a40*/  ISETP.GE.OR P0, PT, R17, UR12, P0 ;  /* 0x0000000c11007c0c */ /* 0x000fe20008706670 */
[----:B------:R-:W-:Y:S01]  /*3a50*/  UIMAD UR5, UR6, -0xb, UR5 ;  /* 0xfffffff5060578a4 */ /* 0x000fe2000f8e0205 */
[----:B------:R-:W-:Y:S01]  /*3a60*/  SHF.R.S32.HI R11, RZ, 0x1f, R10 ;  /* 0x0000001fff0b7819 */ /* 0x000fe2000001140a */
[----:B------:R-:W-:Y:S01]  /*3a70*/  IMAD R27, R5, UR11, R12 ;  /* 0x0000000b051b7c24 */ /* 0x000fe2000f8e020c */
[----:B------:R-:W-:Y:S01]  /*3a80*/  @UP1 ULOP3.LUT UR4, UR4, 0x1, UR6, 0x78, !UPT ;  /* 0x0000000104041892 */ /* 0x000fe2000f8e7806 */
[----:B------:R-:W-:Y:S01]  /*3a90*/  IADD3 R28, -R17, UR12, R16 ;  /* 0x0000000c111c7c10 */ /* 0x000fe2000fffe110 */
[----:B------:R-:W-:Y:S01]  /*3aa0*/  IMAD.IADD R25, R24, 0x1, -R25 ;  /* 0x0000000118197824 */ /* 0x000fe200078e0a19 */
[----:B------:R-:W-:Y:S01]  /*3ab0*/  LOP3.LUT R29, R8, R15, R14, 0xfe, !PT ;  /* 0x0000000f081d7212 */ /* 0x000fe200078efe0e */
[----:B------:R-:W-:-:S04]  /*3ac0*/  IMAD.WIDE.U32 R12, R5, UR10, R10 ;  /* 0x0000000a050c7c25 */ /* 0x000fc8000f8e000a */
[----:B------:R-:W-:Y:S02]  /*3ad0*/  IMAD.IADD R13, R13, 0x1, R27 ;  /* 0x000000010d0d7824 */ /* 0x000fe400078e021b */
[----:B------:R-:W-:Y:S01]  /*3ae0*/  IMAD.MOV.U32 R24, RZ, RZ, -0x1 ;  /* 0xffffffffff187424 */ /* 0x000fe200078e00ff */
[----:B------:R-:W-:Y:S06]  /*3af0*/  @P0 BRA `(.L_x_38) ;  /* 0x0000006800240947 */ /* 0x000fec0003800000 */
[----:B------:R-:W0:Y:S01]  /*3b00*/  LDC.64 R16, c[0x0][0x5c8] ;  /* 0x00017200ff107b82 */ /* 0x000e220000000a00 */
[----:B------:R-:W-:Y:S01]  /*3b10*/  ULDC.64 UR6, c[0x0][0x5c0] ;  /* 0x0001700000067ab9 */ /* 0x000fe20000000a00 */
[----:B------:R-:W-:Y:S01]  /*3b20*/  BSSY B0, `(.L_x_38) ;  /* 0x0000686000007945 */ /* 0x000fe20003800000 */
[-C--:B0-----:R-:W-:Y:S02]  /*3b30*/  IMAD R14, R9, R16.reuse, RZ ;  /* 0x00000010090e7224 */ /* 0x081fe400078e02ff */
[----:B------:R-:W-:-:S04]  /*3b40*/  IMAD.WIDE.U32 R12, R29, R16, R12 ;  /* 0x000000101d0c7225 */ /* 0x000fc800078e000c */
[----:B------:R-:W-:Y:S01]  /*3b50*/  IMAD R27, R29, R17, R14 ;  /* 0x000000111d1b7224 */ /* 0x000fe200078e020e */
[----:B------:R-:W-:Y:S02]  /*3b60*/  LEA R15, P0, R16, R12, 0x3 ;  /* 0x0000000c100f7211 */ /* 0x000fe400078018ff */
[----:B------:R-:W-:Y:S01]  /*3b70*/  IADD3 R14, P1, R12, UR6, RZ ;  /* 0x000000060c0e7c10 */ /* 0x000fe2000ff3e0ff */
[----:B------:R-:W-:Y:S01]  /*3b80*/  IMAD.IADD R27, R13, 0x1, R27 ;  /* 0x000000010d1b7824 */ /* 0x000fe200078e021b */
[----:B------:R-:W-:-:S04]  /*3b90*/  IADD3 R12, P3, R15, UR6, RZ ;  /* 0x000000060f0c7c10 */ /* 0x000fc8000ff7e0ff */
[----:B------:R-:W-:Y:S02]  /*3ba0*/  LEA.HI.X R16, R16, R27, R17, 0x3, P0 ;  /* 0x0000001b10107211 */ /* 0x000fe400000f1c11 */
[----:B---3-5:R-:W-:Y:S02]  /*3bb0*/  FSETP.NEU.AND P0, PT, R19, RZ, PT ;  /* 0x000000ff1300720b */ /* 0x028fe40003f0d000 */
[----:B------:R-:W-:Y:S02]  /*3bc0*/  IADD3.X R15, R27, UR7, RZ, P1, !PT ;  /* 0x000000071b0f7c10 */ /* 0x000fe40008ffe4ff */
[----:B------:R-:W-:-:S09]  /*3bd0*/  IADD3.X R13, R16, UR7, RZ, P3, !PT ;  /* 0x00000007100d7c10 */ /* 0x000fd20009ffe4ff */
[----:B------:R-:W-:Y:S05]  /*3be0*/  @!P0 BRA `(.L_x_39) ;  /* 0x0000004c00dc8947 */ /* 0x000fea0003800000 */
[----:B------:R-:W-:Y:S01]  /*3bf0*/  ULDC.64 UR6, c[0x0][0x5b8] ;  /* 0x00016e0000067ab9 */ /* 0x000fe20000000a00 */
[----:B------:R-:W-:Y:S01]  /*3c00*/  ISETP.GE.AND P0, PT, R28, 0x1, PT ;  /* 0x000000011c00780c */ /* 0x000fe20003f06270 */
[----:B------:R-:W-:Y:S01]  /*3c10*/  IMAD R26, R26, UR6, RZ ;  /* 0x000000061a1a7c24 */ /* 0x000fe2000f8e02ff */
[----:B------:R-:W-:Y:S01]  /*3c20*/  ULDC.64 UR10, c[0x0][0x5a8] ;  /* 0x00016a00000a7ab9 */ /* 0x000fe20000000a00 */
[----:B------:R-:W-:Y:S01]  /*3c30*/  IMAD.WIDE.U32 R16, R5, UR6, R10 ;  /* 0x0000000605107c25 */ /* 0x000fe2000f8e000a */
[----:B------:R-:W-:Y:S01]  /*3c40*/  ISETP.LT.OR P4, PT, R25, 0x1, !P0 ;  /* 0x000000011900780c */ /* 0x000fe20004781670 */
[----:B------:R-:W-:Y:S02]  /*3c50*/  BSSY B1, `(.L_x_40) ;  /* 0x000000c000017945 */ /* 0x000fe40003800000 */
[----:B------:R-:W-:Y:S01]  /*3c60*/  IMAD R5, R5, UR7, R26 ;  /* 0x0000000705057c24 */ /* 0x000fe2000f8e021a */
[----:B------:R-:W-:-:S03]  /*3c70*/  ULDC.64 UR6, c[0x0][0x5b0] ;  /* 0x00016c0000067ab9 */ /* 0x000fc60000000a00 */
[----:B------:R-:W-:Y:S02]  /*3c80*/  IMAD.IADD R17, R17, 0x1, R5 ;  /* 0x0000000111117824 */ /* 0x000fe400078e0205 */
[----:B------:R-:W-:Y:S02]  /*3c90*/  IMAD R5, R9, UR6, RZ ;  /* 0x0000000609057c24 */ /* 0x000fe4000f8e02ff */
[----:B------:R-:W-:-:S04]  /*3ca0*/  IMAD.WIDE.U32 R10, R29, UR6, R16 ;  /* 0x000000061d0a7c25 */ /* 0x000fc8000f8e0010 */
[----:B------:R-:W-:Y:S01]  /*3cb0*/  IMAD R5, R29, UR7, R5 ;  /* 0x000000071d057c24 */ /* 0x000fe2000f8e0205 */
[----:B------:R-:W-:-:S04]  /*3cc0*/  IADD3 R10, P1, R10, UR10, RZ ;  /* 0x0000000a0a0a7c10 */ /* 0x000fc8000ff3e0ff */
[--C-:B------:R-:W-:Y:S02]  /*3cd0*/  IADD3.X R11, R11, UR11, R5.reuse, P1, !PT ;  /* 0x0000000b0b0b7c10 */ /* 0x100fe40008ffe405 */
[----:B------:R-:W-:Y:S01]  /*3ce0*/  PRMT R5, RZ, 0x7610, R5 ;  /* 0x00007610ff057816 */ /* 0x000fe20000000005 */
[----:B------:R-:W-:Y:S06]  /*3cf0*/  @P4 BRA `(.L_x_41) ;  /* 0x0000000000044947 */ /* 0x000fec0003800000 */
[----:B------:R0:W5:Y:S02]  /*3d00*/  LDG.E.U8 R5, desc[UR16][R10.64] ;  /* 0x000000100a057981 */ /* 0x000164000c1e1100 */
.L_x_41:
[----:B------:R-:W-:Y:S05]  /*3d10*/  BSYNC B1 ;  /* 0x0000000000017941 */ /* 0x000fea0003800000 */
.L_x_40:
[----:B-----5:R-:W-:Y:S01]  /*3d20*/  LOP3.LUT R5, R5, 0xff, RZ, 0xc0, !PT ;  /* 0x000000ff05057812 */ /* 0x020fe200078ec0ff */
[----:B------:R-:W-:Y:S01]  /*3d30*/  BSSY B1, `(.L_x_42) ;  /* 0x000000b000017945 */ /* 0x000fe20003800000 */
[----:B------:R-:W-:Y:S02]  /*3d40*/  ISETP.LT.OR P3, PT, R25, 0x2, !P0 ;  /* 0x000000021900780c */ /* 0x000fe40004761670 */
[----:B------:R-:W-:-:S05]  /*3d50*/  F2FP.F16.E4M3.UNPACK_B R5, R5 ;  /* 0x00000005ff05723e */ /* 0x000fca00020006ff */
[----:B------:R-:W-:Y:S01]  /*3d60*/  HADD2.F32 R26, -RZ, R5.H0_H0 ;  /* 0x20000005ff1a7230 */ /* 0x000fe20000004100 */
[----:B------:R-:W-:-:S04]  /*3d70*/  PRMT R5, RZ, 0x7610, R5 ;  /* 0x00007610ff057816 */ /* 0x000fc80000000005 */
[----:B------:R-:W-:-:S04]  /*3d80*/  FMUL R26, R26, R19 ;  /* 0x000000131a1a7220 */ /* 0x000fc80000400000 */
[----:B--2---:R-:W-:-:S05]  /*3d90*/  FFMA R26, R211, R18, R26 ;  /* 0x00000012d31a7223 */ /* 0x004fca000000001a */
[----:B------:R-:W-:-:S05]  /*3da0*/  F2FP.SATFINITE.E4M3.F32.PACK_AB_MERGE_C R27, RZ, R26, RZ ;  /* 0x0000001aff1b723e */ /* 0x000fca00048070ff */
[----:B------:R1:W-:Y:S01]  /*3db0*/  @!P4 STG.E.U8 desc[UR16][R14.64], R27 ;  /* 0x0000001b0e00c986 */ /* 0x0003e2000c101110 */
[----:B------:R-:W-:Y:S05]  /*3dc0*/  @P3 BRA `(.L_x_43) ;  /* 0x0000000000043947 */ /* 0x000fea0003800000 */
[----:B------:R2:W5:Y:S02]  /*3dd0*/  LDG.E.U8 R5, desc[UR16][R10.64+0x1] ;  /* 0x000001100a057981 */ /* 0x000564000c1e1100 */
.L_x_43:
[----:B------:R-:W-:Y:S05]  /*3de0*/  BSYNC B1 ;  /* 0x0000000000017941 */ /* 0x000fea0003800000 */
.L_x_42:
[----:B-----5:R-:W-:Y:S01]  /*3df0*/  LOP3.LUT R5, R5, 0xff, RZ, 0xc0, !PT ;  /* 0x000000ff05057812 */ /* 0x020fe200078ec0ff */
[----:B------:R-:W-:Y:S01]  /*3e00*/  BSSY B1, `(.L_x_44) ;  /* 0x0000013000017945 */ /* 0x000fe20003800000 */
[----:B-1----:R-:W-:Y:S02]  /*3e10*/  IADD3 R27, P1, R29, 0x8, RZ ;  /* 0x000000081d1b7810 */ /* 0x002fe40007f3e0ff */
[----:B------:R-:W-:-:S03]  /*3e20*/  F2FP.F16.E4M3.UNPACK_B R5, R5 ;  /* 0x00000005ff05723e */ /* 0x000fc600020006ff */
[----:B------:R-:W-:Y:S01]  /*3e30*/  IMAD.X R9, RZ, RZ, R9, P1 ;  /* 0x000000ffff097224 */ /* 0x000fe200008e0609 */
[----:B------:R-:W-:Y:S01]  /*3e40*/  ISETP.GE.AND P1, PT, R28, 0x9, PT ;  /* 0x000000091c00780c */ /* 0x000fe20003f26270 */
[----:B------:R-:W-:Y:S02]  /*3e50*/  HADD2.F32 R8, -RZ, R5.H0_H0 ;  /* 0x20000005ff087230 */ /* 0x000fe40000004100 */
[----:B------:R-:W-:Y:S01]  /*3e60*/  IMAD.WIDE.U32 R16, R27, UR6, R16 ;  /* 0x000000061b107c25 */ /* 0x000fe2000f8e0010 */
[----:B------:R-:W-:-:S03]  /*3e70*/  ISETP.LT.OR P5, PT, R25, 0x1, !P1 ;  /* 0x000000011900780c */ /* 0x000fc60004fa1670 */
[----:B------:R-:W-:Y:S01]  /*3e80*/  FMUL R5, R8, R19 ;  /* 0x0000001308057220 */ /* 0x000fe20000400000 */
[----:B------:R-:W-:-:S03]  /*3e90*/  IMAD R8, R9, UR6, RZ ;  /* 0x0000000609087c24 */ /* 0x000fc6000f8e02ff */
[----:B------:R-:W-:Y:S01]  /*3ea0*/  FFMA R5, R210, R18, R5 ;  /* 0x00000012d2057223 */ /* 0x000fe20000000005 */
[----:B------:R-:W-:Y:S01]  /*3eb0*/  IMAD R27, R27, UR7, R8 ;  /* 0x000000071b1b7c24 */ /* 0x000fe2000f8e0208 */
[----:B------:R-:W-:-:S03]  /*3ec0*/  IADD3 R8, P4, R16, UR10, RZ ;  /* 0x0000000a10087c10 */ /* 0x000fc6000ff9e0ff */
[----:B------:R-:W-:Y:S02]  /*3ed0*/  F2FP.SATFINITE.E4M3.F32.PACK_AB_MERGE_C R29, RZ, R5, RZ ;  /* 0x00000005ff1d723e */ /* 0x000fe400048070ff */
[----:B------:R-:W-:Y:S02]  /*3ee0*/  IADD3.X R9, R17, UR11, R27, P4, !PT ;  /* 0x0000000b11097c10 */ /* 0x000fe4000a7fe41b */
[----:B------:R-:W-:Y:S01]  /*3ef0*/  PRMT R5, RZ, 0x7610, R5 ;  /* 0x00007610ff057816 */ /* 0x000fe20000000005 */
[----:B------:R1:W-:Y:S01]  /*3f00*/  @!P3 STG.E.U8 desc[UR16][R14.64+0x1], R29 ;  /* 0x0000011d0e00b986 */ /* 0x0003e2000c101110 */
[----:B------:R-:W-:Y:S05]  /*3f10*/  @P5 BRA `(.L_x_45) ;  /* 0x0000000000045947 */ /* 0x000fea0003800000 */
[----:B------:R3:W5:Y:S02]  /*3f20*/  LDG.E.U8 R5, desc[UR16][R8.64] ;  /* 0x0000001008057981 */ /* 0x000764000c1e1100 */
.L_x_45:
[----:B------:R-:W-:Y:S05]  /*3f30*/  BSYNC B1 ;  /* 0x0000000000017941 */ /* 0x000fea0003800000 */
.L_x_44:
[----:B-----5:R-:W-:Y:S01]  /*3f40*/  LOP3.LUT R5, R5, 0xff, RZ, 0xc0, !PT ;  /* 0x000000ff05057812 */ /* 0x020fe200078ec0ff */
[----:B------:R-:W-:Y:S01]  /*3f50*/  BSSY B1, `(.L_x_46) ;  /* 0x000000b000017945 */ /* 0x000fe20003800000 */
[----:B------:R-:W-:Y:S02]  /*3f60*/  ISETP.LT.OR P3, PT, R25, 0x2, !P1 ;  /* 0x000000021900780c */ /* 0x000fe40004f61670 */
[----:B------:R-:W-:-:S05]  /*3f70*/  F2FP.F16.E4M3.UNPACK_B R5, R5 ;  /* 0x00000005ff05723e */ /* 0x000fca00020006ff */
[----:B------:R-:W-:Y:S01]  /*3f80*/  HADD2.F32 R16, -RZ, R5.H0_H0 ;  /* 0x20000005ff107230 */ /* 0x000fe20000004100 */
[----:B------:R-:W-:-:S04]  /*3f90*/  PRMT R5, RZ, 0x7610, R5 ;  /* 0x00007610ff057816 */ /* 0x000fc80000000005 */
[----:B------:R-:W-:-:S04]  /*3fa0*/  FMUL R16, R16, R19 ;  /* 0x0000001310107220 */ /* 0x000fc80000400000 */
[----:B------:R-:W-:-:S05]  /*3fb0*/  FFMA R16, R209, R18, R16 ;  /* 0x00000012d1107223 */ /* 0x000fca0000000010 */
[----:B------:R-:W-:-:S05]  /*3fc0*/  F2FP.SATFINITE.E4M3.F32.PACK_AB_MERGE_C R17, RZ, R16, RZ ;  /* 0x00000010ff11723e */ /* 0x000fca00048070ff */
[----:B------:R4:W-:Y:S01]  /*3fd0*/  @!P5 STG.E.U8 desc[UR16][R12.64], R17 ;  /* 0x000000110c00d986 */ /* 0x0009e2000c101110 */
[----:B------:R-:W-:Y:S05]  /*3fe0*/  @P3 BRA `(.L_x_47) ;  /* 0x0000000000043947 */ /* 0x000fea0003800000 */
[----:B------:R0:W5:Y:S02]  /*3ff0*/  LDG.E.U8 R5, desc[UR16][R8.64+0x1] ;  /* 0x0000011008057981 */ /* 0x000164000c1e1100 */
.L_x_47:
[----:B------:R-:W-:Y:S05]  /*4000*/  BSYNC B1 ;  /* 0x0000000000017941 */ /* 0x000fea0003800000 */
.L_x_46:
[----:B-----5:R-:W-:Y:S01]  /*4010*/  LOP3.LUT R5, R5, 0xff, RZ, 0xc0, !PT ;  /* 0x000000ff05057812 */ /* 0x020fe200078ec0ff */
[----:B------:R-:W-:Y:S01]  /*4020*/  BSSY B1, `(.L_x_48) ;  /* 0x000000b000017945 */ /* 0x000fe20003800000 */
[----:B------:R-:W-:Y:S02]  /*4030*/  ISETP.LT.OR P4, PT, R25, 0x9, !P0 ;  /* 0x000000091900780c */ /* 0x000fe40004781670 */
[----:B------:R-:W-:-:S05]  /*4040*/  F2FP.F16.E4M3.UNPACK_B R5, R5 ;  /* 0x00000005ff05723e */ /* 0x000fca00020006ff */
[----:B------:R-:W-:-:S05]  /*4050*/  HADD2.F32 R16, -RZ, R5.H0_H0 ;  /* 0x20000005ff107230 */ /* 0x000fca0000004100 */
[----:B------:R-:W-:-:S04]  /*4060*/  FMUL R5, R16, R19 ;  /* 0x0000001310057220 */ /* 0x000fc80000400000 */
[----:B------:R-:W-:-:S05]  /*4070*/  FFMA R5, R208, R18, R5 ;  /* 0x00000012d0057223 */ /* 0x000fca0000000005 */
[----:B----4-:R-:W-:Y:S02]  /*4080*/  F2FP.SATFINITE.E4M3.F32.PACK_AB_MERGE_C R17, RZ, R5, RZ ;  /* 0x00000005ff11723e */ /* 0x010fe400048070ff */
[----:B------:R-:W-:-:S03]  /*4090*/  PRMT R5, RZ, 0x7610, R5 ;  /* 0x00007610ff057816 */ /* 0x000fc60000000005 */
[----:B------:R4:W-:Y:S01]  /*40a0*/  @!P3 STG.E.U8 desc[UR16][R12.64+0x1], R17 ;  /* 0x000001110c00b986 */ /* 0x0009e2000c101110 */
[----:B------:R-:W-:Y:S05]  /*40b0*/  @P4 BRA `(.L_x_49) ;  /* 0x0000000000044947 */ /* 0x000fea0003800000 */
[----:B------:R0:W5:Y:S02]  /*40c0*/  LDG.E.U8 R5, desc[UR16][R10.64+0x8] ;  /* 0x000008100a057981 */ /* 0x000164000c1e1100 */
.L_x_49:
[----:B------:R-:W-:Y:S05]  /*40d0*/  BSYNC B1 ;  /* 0x0000000000017941 */ /* 0x000fea0003800000 */
.L_x_48:
        /* <DEDUP_REMOVED lines=8> */
[----:B----4-:R-:W-:-:S05]  /*4160*/  F2FP.SATFINITE.E4M3.F32.PACK_AB_MERGE_C R17, RZ, R16, RZ ;  /* 0x00000010ff11723e */ /* 0x010fca00048070ff */
[----:B------:R4:W-:Y:S01]  /*4170*/  @!P4 STG.E.U8 desc[UR16][R14.64+0x8], R17 ;  /* 0x000008110e00c986 */ /* 0x0009e2000c101110 */
[----:B------:R-:W-:Y:S05]  /*4180*/  @P3 BRA `(.L_x_51) ;  /* 0x0000000000043947 */ /* 0x000fea0003800000 */
[----:B------:R0:W5:Y:S02]  /*4190*/  LDG.E.U8 R5, desc[UR16][R10.64+0x9] ;  /* 0x000009100a057981 */ /* 0x000164000c1e1100 */
.L_x_51:
[----:B------:R-:W-:Y:S05]  /*41a0*/  BSYNC B1 ;  /* 0x0000000000017941 */ /* 0x000fea0003800000 */
.L_x_50:
        /* <DEDUP_REMOVED lines=12> */
.L_x_53:
[----:B------:R-:W-:Y:S05]  /*4270*/  BSYNC B1 ;  /* 0x0000000000017941 */ /* 0x000fea0003800000 */
.L_x_52:
        /* <DEDUP_REMOVED lines=12> */
.L_x_55:
[----:B------:R-:W-:Y:S05]  /*4340*/  BSYNC B1 ;  /* 0x0000000000017941 */ /* 0x000fea0003800000 */
.L_x_54:
        /* <DEDUP_REMOVED lines=12> */
.L_x_57:
[----:B------:R-:W-:Y:S05]  /*4410*/  BSYNC B1 ;  /* 0x0000000000017941 */ /* 0x000fea0003800000 */
.L_x_56:
        /* <DEDUP_REMOVED lines=12> */
.L_x_59:
[----:B------:R-:W-:Y:S05]  /*44e0*/  BSYNC B1 ;  /* 0x0000000000017941 */ /* 0x000fea0003800000 */
.L_x_58:
        /* <DEDUP_REMOVED lines=12> */
.L_x_61:
[----:B------:R-:W-:Y:S05]  /*45b0*/  BSYNC B1 ;  /* 0x0000000000017941 */ /* 0x000fea0003800000 */
.L_x_60:
        /* <DEDUP_REMOVED lines=12> */
.L_x_63:
[----:B------:R-:W-:Y:S05]  /*4680*/  BSYNC B1 ;  /* 0x0000000000017941 */ /* 0x000fea0003800000 */
.L_x_62:
        /* <DEDUP_REMOVED lines=12> */
.L_x_65:
[----:B------:R-:W-:Y:S05]  /*4750*/  BSYNC B1 ;  /* 0x0000000000017941 */ /* 0x000fea0003800000 */
.L_x_64:
        /* <DEDUP_REMOVED lines=12> */
.L_x_67:
[----:B------:R-:W-:Y:S05]  /*4820*/  BSYNC B1 ;  /* 0x0000000000017941 */ /* 0x000fea0003800000 */
.L_x_66:
        /* <DEDUP_REMOVED lines=12> */
.L_x_69:
[----:B------:R-:W-:Y:S05]  /*48f0*/  BSYNC B1 ;  /* 0x0000000000017941 */ /* 0x000fea0003800000 */
.L_x_68:
        /* <DEDUP_REMOVED lines=12> */
.L_x_71:
[----:B------:R-:W-:Y:S05]  /*49c0*/  BSYNC B1 ;  /* 0x0000000000017941 */ /* 0x000fea0003800000 */
.L_x_70:
        /* <DEDUP_REMOVED lines=12> */
.L_x_73:
[----:B------:R-:W-:Y:S05]  /*4a90*/  BSYNC B1 ;  /* 0x0000000000017941 */ /* 0x000fea0003800000 */
.L_x_72:
        /* <DEDUP_REMOVED lines=12> */
.L_x_75:
[----:B------:R-:W-:Y:S05]  /*4b60*/  BSYNC B1 ;  /* 0x0000000000017941 */ /* 0x000fea0003800000 */
.L_x_74:
        /* <DEDUP_REMOVED lines=12> */
.L_x_77:
[----:B------:R-:W-:Y:S05]  /*4c30*/  BSYNC B1 ;  /* 0x0000000000017941 */ /* 0x000fea0003800000 */
.L_x_76:
        /* <DEDUP_REMOVED lines=12> */
.L_x_79:
[----:B------:R-:W-:Y:S05]  /*4d00*/  BSYNC B1 ;  /* 0x0000000000017941 */ /* 0x000fea0003800000 */
.L_x_78:
        /* <DEDUP_REMOVED lines=12> */
.L_x_81:
[----:B------:R-:W-:Y:S05]  /*4dd0*/  BSYNC B1 ;  /* 0x0000000000017941 */ /* 0x000fea0003800000 */
.L_x_80:
        /* <DEDUP_REMOVED lines=12> */
.L_x_83:
[----:B------:R-:W-:Y:S05]  /*4ea0*/  BSYNC B1 ;  /* 0x0000000000017941 */ /* 0x000fea0003800000 */
.L_x_82:
        /* <DEDUP_REMOVED lines=12> */
.L_x_85:
[----:B------:R-:W-:Y:S05]  /*4f70*/  BSYNC B1 ;  /* 0x0000000000017941 */ /* 0x000fea0003800000 */
.L_x_84:
        /* <DEDUP_REMOVED lines=12> */
.L_x_87:
[----:B------:R-:W-:Y:S05]  /*5040*/  BSYNC B1 ;  /* 0x0000000000017941 */ /* 0x000fea0003800000 */
.L_x_86:
        /* <DEDUP_REMOVED lines=12> */
.L_x_89:
[----:B------:R-:W-:Y:S05]  /*5110*/  BSYNC B1 ;  /* 0x0000000000017941 */ /* 0x000fea0003800000 */
.L_x_88:
        /* <DEDUP_REMOVED lines=12> */
.L_x_91:
[----:B------:R-:W-:Y:S05]  /*51e0*/  BSYNC B1 ;  /* 0x0000000000017941 */ /* 0x000fea0003800000 */
.L_x_90:
        /* <DEDUP_REMOVED lines=12> */
.L_x_93:
[----:B------:R-:W-:Y:S05]  /*52b0*/  BSYNC B1 ;  /* 0x0000000000017941 */ /* 0x000fea0003800000 */
.L_x_92:
        /* <DEDUP_REMOVED lines=12> */
.L_x_95:
[----:B------:R-:W-:Y:S05]  /*5380*/  BSYNC B1 ;  /* 0x0000000000017941 */ /* 0x000fea0003800000 */
.L_x_94:
        /* <DEDUP_REMOVED lines=12> */
.L_x_97:
[----:B------:R-:W-:Y:S05]  /*5450*/  BSYNC B1 ;  /* 0x0000000000017941 */ /* 0x000fea0003800000 */
.L_x_96:
        /* <DEDUP_REMOVED lines=12> */
.L_x_99:
[----:B------:R-:W-:Y:S05]  /*5520*/  BSYNC B1 ;  /* 0x0000000000017941 */ /* 0x000fea0003800000 */
.L_x_98:
        /* <DEDUP_REMOVED lines=12> */
.L_x_101:
[----:B------:R-:W-:Y:S05]  /*55f0*/  BSYNC B1 ;  /* 0x0000000000017941 */ /* 0x000fea0003800000 */
.L_x_100:
        /* <DEDUP_REMOVED lines=12> */
.L_x_103:
[----:B------:R-:W-:Y:S05]  /*56c0*/  BSYNC B1 ;  /* 0x0000000000017941 */ /* 0x000fea0003800000 */
.L_x_102:
        /* <DEDUP_REMOVED lines=12> */
.L_x_105:
[----:B------:R-:W-:Y:S05]  /*5790*/  BSYNC B1 ;  /* 0x0000000000017941 */ /* 0x000fea0003800000 */
.L_x_104:
        /* <DEDUP_REMOVED lines=12> */
.L_x_107:
[----:B------:R-:W-:Y:S05]  /*5860*/  BSYNC B1 ;  /* 0x0000000000017941 */ /* 0x000fea0003800000 */
.L_x_106:
        /* <DEDUP_REMOVED lines=12> */
.L_x_109:
[----:B------:R-:W-:Y:S05]  /*5930*/  BSYNC B1 ;  /* 0x0000000000017941 */ /* 0x000fea0003800000 */
.L_x_108:
        /* <DEDUP_REMOVED lines=12> */
.L_x_111:
[----:B------:R-:W-:Y:S05]  /*5a00*/  BSYNC B1 ;  /* 0x0000000000017941 */ /* 0x000fea0003800000 */
.L_x_110:
        /* <DEDUP_REMOVED lines=12> */
.L_x_113:
[----:B------:R-:W-:Y:S05]  /*5ad0*/  BSYNC B1 ;  /* 0x0000000000017941 */ /* 0x000fea0003800000 */
.L_x_112:
        /* <DEDUP_REMOVED lines=12> */
.L_x_115:
[----:B------:R-:W-:Y:S05]  /*5ba0*/  BSYNC B1 ;  /* 0x0000000000017941 */ /* 0x000fea0003800000 */
.L_x_114:
        /* <DEDUP_REMOVED lines=12> */
.L_x_117:
[----:B------:R-:W-:Y:S05]  /*5c70*/  BSYNC B1 ;  /* 0x0000000000017941 */ /* 0x000fea0003800000 */
.L_x_116:
        /* <DEDUP_REMOVED lines=12> */
.L_x_119:
[----:B------:R-:W-:Y:S05]  /*5d40*/  BSYNC B1 ;  /* 0x0000000000017941 */ /* 0x000fea0003800000 */
.L_x_118:
        /* <DEDUP_REMOVED lines=12> */
.L_x_121:
[----:B------:R-:W-:Y:S05]  /*5e10*/  BSYNC B1 ;  /* 0x0000000000017941 */ /* 0x000fea0003800000 */
.L_x_120:
        /* <DEDUP_REMOVED lines=12> */
.L_x_123:
[----:B------:R-:W-:Y:S05]  /*5ee0*/  BSYNC B1 ;  /* 0x0000000000017941 */ /* 0x000fea0003800000 */
.L_x_122:
        /* <DEDUP_REMOVED lines=12> */
.L_x_125:
[----:B------:R-:W-:Y:S05]  /*5fb0*/  BSYNC B1 ;  /* 0x0000000000017941 */ /* 0x000fea0003800000 */
.L_x_124:
        /* <DEDUP_REMOVED lines=12> */
.L_x_127:
[----:B------:R-:W-:Y:S05]  /*6080*/  BSYNC B1 ;  /* 0x0000000000017941 */ /* 0x000fea0003800000 */
.L_x_126:
        /* <DEDUP_REMOVED lines=12> */
.L_x_129:
[----:B------:R-:W-:Y:S05]  /*6150*/  BSYNC B1 ;  /* 0x0000000000017941 */ /* 0x000fea0003800000 */
.L_x_128:
        /* <DEDUP_REMOVED lines=12> */
.L_x_131:
[----:B------:R-:W-:Y:S05]  /*6220*/  BSYNC B1 ;  /* 0x0000000000017941 */ /* 0x000fea0003800000 */
.L_x_130:
        /* <DEDUP_REMOVED lines=12> */
.L_x_133:
[----:B------:R-:W-:Y:S05]  /*62f0*/  BSYNC B1 ;  /* 0x0000000000017941 */ /* 0x000fea0003800000 */
.L_x_132:
        /* <DEDUP_REMOVED lines=12> */
.L_x_135:
[----:B------:R-:W-:Y:S05]  /*63c0*/  BSYNC B1 ;  /* 0x0000000000017941 */ /* 0x000fea0003800000 */
.L_x_134:
        /* <DEDUP_REMOVED lines=12> */
.L_x_137:
[----:B------:R-:W-:Y:S05]  /*6490*/  BSYNC B1 ;  /* 0x0000000000017941 */ /* 0x000fea0003800000 */
.L_x_136:
        /* <DEDUP_REMOVED lines=12> */
.L_x_139:
[----:B------:R-:W-:Y:S05]  /*6560*/  BSYNC B1 ;  /* 0x0000000000017941 */ /* 0x000fea0003800000 */
.L_x_138:
        /* <DEDUP_REMOVED lines=12> */
.L_x_141:
[----:B------:R-:W-:Y:S05]  /*6630*/  BSYNC B1 ;  /* 0x0000000000017941 */ /* 0x000fea0003800000 */
.L_x_140:
        /* <DEDUP_REMOVED lines=12> */
.L_x_143:
[----:B------:R-:W-:Y:S05]  /*6700*/  BSYNC B1 ;  /* 0x0000000000017941 */ /* 0x000fea0003800000 */
.L_x_142:
        /* <DEDUP_REMOVED lines=12> */
.L_x_145:
[----:B------:R-:W-:Y:S05]  /*67d0*/  BSYNC B1 ;  /* 0x0000000000017941 */ /* 0x000fea0003800000 */
.L_x_144:
        /* <DEDUP_REMOVED lines=12> */
.L_x_147:
[----:B------:R-:W-:Y:S05]  /*68a0*/  BSYNC B1 ;  /* 0x0000000000017941 */ /* 0x000fea0003800000 */
.L_x_146:
        /* <DEDUP_REMOVED lines=12> */
.L_x_149:
[----:B------:R-:W-:Y:S05]  /*6970*/  BSYNC B1 ;  /* 0x0000000000017941 */ /* 0x000fea0003800000 */
.L_x_148:
        /* <DEDUP_REMOVED lines=12> */
.L_x_151:
[----:B------:R-:W-:Y:S05]  /*6a40*/  BSYNC B1 ;  /* 0x0000000000017941 */ /* 0x000fea0003800000 */
.L_x_150:
        /* <DEDUP_REMOVED lines=12> */
.L_x_153:
[----:B------:R-:W-:Y:S05]  /*6b10*/  BSYNC B1 ;  /* 0x0000000000017941 */ /* 0x000fea0003800000 */
.L_x_152:
        /* <DEDUP_REMOVED lines=12> */
.L_x_155:
[----:B------:R-:W-:Y:S05]  /*6be0*/  BSYNC B1 ;  /* 0x0000000000017941 */ /* 0x000fea0003800000 */
.L_x_154:
        /* <DEDUP_REMOVED lines=12> */
.L_x_157:
[----:B------:R-:W-:Y:S05]  /*6cb0*/  BSYNC B1 ;  /* 0x0000000000017941 */ /* 0x000fea0003800000 */
.L_x_156:
        /* <DEDUP_REMOVED lines=12> */
.L_x_159:
[----:B------:R-:W-:Y:S05]  /*6d80*/  BSYNC B1 ;  /* 0x0000000000017941 */ /* 0x000fea0003800000 */
.L_x_158:
        /* <DEDUP_REMOVED lines=12> */
.L_x_161:
[----:B------:R-:W-:Y:S05]  /*6e50*/  BSYNC B1 ;  /* 0x0000000000017941 */ /* 0x000fea0003800000 */
.L_x_160:
        /* <DEDUP_REMOVED lines=12> */
.L_x_163:
[----:B------:R-:W-:Y:S05]  /*6f20*/  BSYNC B1 ;  /* 0x0000000000017941 */ /* 0x000fea0003800000 */
.L_x_162:
        /* <DEDUP_REMOVED lines=12> */
.L_x_165:
[----:B------:R-:W-:Y:S05]  /*6ff0*/  BSYNC B1 ;  /* 0x0000000000017941 */ /* 0x000fea0003800000 */
.L_x_164:
        /* <DEDUP_REMOVED lines=12> */
.L_x_167:
[----:B------:R-:W-:Y:S05]  /*70c0*/  BSYNC B1 ;  /* 0x0000000000017941 */ /* 0x000fea0003800000 */
.L_x_166:
        /* <DEDUP_REMOVED lines=12> */
.L_x_169:
[----:B------:R-:W-:Y:S05]  /*7190*/  BSYNC B1 ;  /* 0x0000000000017941 */ /* 0x000fea0003800000 */
.L_x_168:
        /* <DEDUP_REMOVED lines=12> */
.L_x_171:
[----:B------:R-:W-:Y:S05]  /*7260*/  BSYNC B1 ;  /* 0x0000000000017941 */ /* 0x000fea0003800000 */
.L_x_170:
        /* <DEDUP_REMOVED lines=12> */
.L_x_173:
[----:B------:R-:W-:Y:S05]  /*7330*/  BSYNC B1 ;  /* 0x0000000000017941 */ /* 0x000fea0003800000 */
.L_x_172:
        /* <DEDUP_REMOVED lines=12> */
.L_x_175:
[----:B------:R-:W-:Y:S05]  /*7400*/  BSYNC B1 ;  /* 0x0000000000017941 */ /* 0x000fea0003800000 */
.L_x_174:
        /* <DEDUP_REMOVED lines=12> */
.L_x_177:
[----:B------:R-:W-:Y:S05]  /*74d0*/  BSYNC B1 ;  /* 0x0000000000017941 */ /* 0x000fea0003800000 */
.L_x_176:
        /* <DEDUP_REMOVED lines=12> */
.L_x_179:
[----:B------:R-:W-:Y:S05]  /*75a0*/  BSYNC B1 ;  /* 0x0000000000017941 */ /* 0x000fea0003800000 */
.L_x_178:
        /* <DEDUP_REMOVED lines=12> */
.L_x_181:
[----:B------:R-:W-:Y:S05]  /*7670*/  BSYNC B1 ;  /* 0x0000000000017941 */ /* 0x000fea0003800000 */
.L_x_180:
        /* <DEDUP_REMOVED lines=12> */
.L_x_183:
[----:B------:R-:W-:Y:S05]  /*7740*/  BSYNC B1 ;  /* 0x0000000000017941 */ /* 0x000fea0003800000 */
.L_x_182:
        /* <DEDUP_REMOVED lines=12> */
.L_x_185:
[----:B------:R-:W-:Y:S05]  /*7810*/  BSYNC B1 ;  /* 0x0000000000017941 */ /* 0x000fea0003800000 */
.L_x_184:
        /* <DEDUP_REMOVED lines=12> */
.L_x_187:
[----:B------:R-:W-:Y:S05]  /*78e0*/  BSYNC B1 ;  /* 0x0000000000017941 */ /* 0x000fea0003800000 */
.L_x_186:
        /* <DEDUP_REMOVED lines=12> */
.L_x_189:
[----:B------:R-:W-:Y:S05]  /*79b0*/  BSYNC B1 ;  /* 0x0000000000017941 */ /* 0x000fea0003800000 */
.L_x_188:
        /* <DEDUP_REMOVED lines=12> */
.L_x_191:
[----:B------:R-:W-:Y:S05]  /*7a80*/  BSYNC B1 ;  /* 0x0000000000017941 */ /* 0x000fea0003800000 */
.L_x_190:
        /* <DEDUP_REMOVED lines=12> */
.L_x_193:
[----:B------:R-:W-:Y:S05]  /*7b50*/  BSYNC B1 ;  /* 0x0000000000017941 */ /* 0x000fea0003800000 */
.L_x_192:
        /* <DEDUP_REMOVED lines=12> */
.L_x_195:
[----:B------:R-:W-:Y:S05]  /*7c20*/  BSYNC B1 ;  /* 0x0000000000017941 */ /* 0x000fea0003800000 */
.L_x_194:
        /* <DEDUP_REMOVED lines=12> */
.L_x_197:
[----:B------:R-:W-:Y:S05]  /*7cf0*/  BSYNC B1 ;  /* 0x0000000000017941 */ /* 0x000fea0003800000 */
.L_x_196:
        /* <DEDUP_REMOVED lines=12> */
.L_x_199:
[----:B------:R-:W-:Y:S05]  /*7dc0*/  BSYNC B1 ;  /* 0x0000000000017941 */ /* 0x000fea0003800000 */
.L_x_198:
        /* <DEDUP_REMOVED lines=12> */
.L_x_201:
[----:B------:R-:W-:Y:S05]  /*7e90*/  BSYNC B1 ;  /* 0x0000000000017941 */ /* 0x000fea0003800000 */
.L_x_200:
        /* <DEDUP_REMOVED lines=12> */
.L_x_203:
[----:B------:R-:W-:Y:S05]  /*7f60*/  BSYNC B1 ;  /* 0x0000000000017941 */ /* 0x000fea0003800000 */
.L_x_202:
        /* <DEDUP_REMOVED lines=12> */
.L_x_205:
[----:B------:R-:W-:Y:S05]  /*8030*/  BSYNC B1 ;  /* 0x0000000000017941 */ /* 0x000fea0003800000 */
.L_x_204:
        /* <DEDUP_REMOVED lines=12> */
.L_x_207:
[----:B------:R-:W-:Y:S05]  /*8100*/  BSYNC B1 ;  /* 0x0000000000017941 */ /* 0x000fea0003800000 */
.L_x_206:
        /* <DEDUP_REMOVED lines=12> */
.L_x_209:
[----:B------:R-:W-:Y:S05]  /*81d0*/  BSYNC B1 ;  /* 0x0000000000017941 */ /* 0x000fea0003800000 */
.L_x_208:
        /* <DEDUP_REMOVED lines=12> */
.L_x_211:
[----:B------:R-:W-:Y:S05]  /*82a0*/  BSYNC B1 ;  /* 0x0000000000017941 */ /* 0x000fea0003800000 */
.L_x_210:
        /* <DEDUP_REMOVED lines=12> */
.L_x_213:
[----:B------:R-:W-:Y:S05]  /*8370*/  BSYNC B1 ;  /* 0x0000000000017941 */ /* 0x000fea0003800000 */
.L_x_212:
        /* <DEDUP_REMOVED lines=12> */
.L_x_215:
[----:B------:R-:W-:Y:S05]  /*8440*/  BSYNC B1 ;  /* 0x0000000000017941 */ /* 0x000fea0003800000 */
.L_x_214:
        /* <DEDUP_REMOVED lines=12> */
.L_x_217:
[----:B------:R-:W-:Y:S05]  /*8510*/  BSYNC B1 ;  /* 0x0000000000017941 */ /* 0x000fea0003800000 */
.L_x_216:
        /* <DEDUP_REMOVED lines=12> */
.L_x_219:
[----:B------:R-:W-:Y:S05]  /*85e0*/  BSYNC B1 ;  /* 0x0000000000017941 */ /* 0x000fea0003800000 */
.L_x_218:
        /* <DEDUP_REMOVED lines=12> */
.L_x_221:
[----:B------:R-:W-:Y:S05]  /*86b0*/  BSYNC B1 ;  /* 0x0000000000017941 */ /* 0x000fea0003800000 */
.L_x_220:
        /* <DEDUP_REMOVED lines=12> */
.L_x_223:
[----:B------:R-:W-:Y:S05]  /*8780*/  BSYNC B1 ;  /* 0x0000000000017941 */ /* 0x000fea0003800000 */
.L_x_222:
        /* <DEDUP_REMOVED lines=12> */
.L_x_225:
[----:B------:R-:W-:Y:S05]  /*8850*/  BSYNC B1 ;  /* 0x0000000000017941 */ /* 0x000fea0003800000 */
.L_x_224:
        /* <DEDUP_REMOVED lines=12> */
.L_x_227:
[----:B------:R-:W-:Y:S05]  /*8920*/  BSYNC B1 ;  /* 0x0000000000017941 */ /* 0x000fea0003800000 */
.L_x_226:
[----:B-----5:R-:W-:Y:S01]  /*8930*/  LOP3.LUT R5, R5, 0xff, RZ, 0xc0, !PT ;  /* 0x000000ff05057812 */ /* 0x020fe200078ec0ff */
[----:B------:R-:W-:Y:S01]  /*8940*/  BSSY B1, `(.L_x_228) ;  /* 0x000000b000017945 */ /* 0x000fe20003800000 */
[----:B------:R-:W-:Y:S02]  /*8950*/  ISETP.LT.OR P3, PT, R25, 0xb9, !P1 ;  /* 0x000000b91900780c */ /* 0x000fe40004f61670 */
[----:B------:R-:W-:-:S05]  /*8960*/  F2FP.F16.E4M3.UNPACK_B R5, R5 ;  /* 0x00000005ff05723e */ /* 0x000fca00020006ff */
[----:B0-2---:R-:W-:-:S05]  /*8970*/  HADD2.F32 R10, -RZ, R5.H0_H0 ;  /* 0x20000005ff0a7230 */ /* 0x005fca0000004100 */
[----:B------:R-:W-:-:S04]  /*8980*/  FMUL R5, R10, R19 ;  /* 0x000000130a057220 */ /* 0x000fc80000400000 */
[----:B------:R-:W-:-:S05]  /*8990*/  FFMA R5, R22, R18, R5 ;  /* 0x0000001216057223 */ /* 0x000fca0000000005 */
[----:B------:R-:W-:Y:S02]  /*89a0*/  F2FP.SATFINITE.E4M3.F32.PACK_AB_MERGE_C R11, RZ, R5, RZ ;  /* 0x00000005ff0b723e */ /* 0x000fe400048070ff */
[----:B------:R-:W-:-:S03]  /*89b0*/  PRMT R5, RZ, 0x7610, R5 ;  /* 0x00007610ff057816 */ /* 0x000fc60000000005 */
[----:B------:R0:W-:Y:S01]  /*89c0*/  @!P0 STG.E.U8 desc[UR16][R14.64+0xb9], R11 ;  /* 0x0000b90b0e008986 */ /* 0x0001e2000c101110 */
[----:B------:R-:W-:Y:S05]  /*89d0*/  @P3 BRA `(.L_x_229) ;  /* 0x0000000000043947 */ /* 0x000fea0003800000 */
[----:B------:R2:W5:Y:S02]  /*89e0*/  LDG.E.U8 R5, desc[UR16][R8.64+0xb8] ;  /* 0x0000b81008057981 */ /* 0x000564000c1e1100 */
.L_x_229:
[----:B------:R-:W-:Y:S05]  /*89f0*/  BSYNC B1 ;  /* 0x0000000000017941 */ /* 0x000fea0003800000 */
.L_x_228:
        /* <DEDUP_REMOVED lines=8> */
[----:B0-----:R-:W-:-:S05]  /*8a80*/  F2FP.SATFINITE.E4M3.F32.PACK_AB_MERGE_C R11, RZ, R10, RZ ;  /* 0x0000000aff0b723e */ /* 0x001fca00048070ff */
[----:B------:R0:W-:Y:S01]  /*8a90*/  @!P3 STG.E.U8 desc[UR16][R12.64+0xb8], R11 ;  /* 0x0000b80b0c00b986 */ /* 0x0001e2000c101110 */
[----:B------:R-:W-:Y:S05]  /*8aa0*/  @P1 BRA `(.L_x_231) ;  /* 0x0000000000041947 */ /* 0x000fea0003800000 */
[----:B------:R0:W5:Y:S02]  /*8ab0*/  LDG.E.U8 R5, desc[UR16][R8.64+0xb9] ;  /* 0x0000b91008057981 */ /* 0x000164000c1e1100 */
.L_x_231:
[----:B------:R-:W-:Y:S05]  /*8ac0*/  BSYNC B1 ;  /* 0x0000000000017941 */ /* 0x000fea0003800000 */
.L_x_230:
[----:B------:R-:W-:Y:S05]  /*8ad0*/  @P1 BRA `(.L_x_232) ;  /* 0x0000001800281947 */ /* 0x000fea0003800000 */
[----:B-----5:R-:W-:-:S04]  /*8ae0*/  LOP3.LUT R5, R5, 0xff, RZ, 0xc0, !PT ;  /* 0x000000ff05057812 */ /* 0x020fc800078ec0ff */
[----:B------:R-:W-:-:S05]  /*8af0*/  F2FP.F16.E4M3.UNPACK_B R5, R5 ;  /* 0x00000005ff05723e */ /* 0x000fca00020006ff */
[----:B0-23--:R-:W-:-:S05]  /*8b00*/  HADD2.F32 R8, -RZ, R5.H0_H0 ;  /* 0x20000005ff087230 */ /* 0x00dfca0000004100 */
[----:B------:R-:W-:-:S04]  /*8b10*/  FMUL R5, R8, R19 ;  /* 0x0000001308057220 */ /* 0x000fc80000400000 */
[----:B------:R-:W-:-:S05]  /*8b20*/  FFMA R5, R20, R18, R5 ;  /* 0x0000001214057223 */ /* 0x000fca0000000005 */
[----:B------:R-:W-:-:S05]  /*8b30*/  F2FP.SATFINITE.E4M3.F32.PACK_AB_MERGE_C R5, RZ, R5, RZ ;  /* 0x00000005ff05723e */ /* 0x000fca00048070ff */
[----:B------:R0:W-:Y:S01]  /*8b40*/  STG.E.U8 desc[UR16][R12.64+0xb9], R5 ;  /* 0x0000b9050c007986 */ /* 0x0001e2000c101110 */
[----:B------:R-:W-:Y:S05]  /*8b50*/  BRA `(.L_x_232) ;  /* 0x0000001800087947 */ /* 0x000fea0003800000 */
.L_x_39:
[----:B------:R-:W-:Y:S01]  /*8b60*/  ISETP.GE.AND P1, PT, R28, 0x1, PT ;  /* 0x000000011c00780c */ /* 0x000fe20003f26270 */
[-C--:B--2---:R-:W-:Y:S01]  /*8b70*/  FMUL R211, R211, R18.reuse ;  /* 0x00000012d3d37220 */ /* 0x084fe20000400000 */
[-C--:B------:R-:W-:Y:S01]  /*8b80*/  FMUL R210, R210, R18.reuse ;  /* 0x00000012d2d27220 */ /* 0x080fe20000400000 */
[----:B------:R-:W-:Y:S01]  /*8b90*/  ISETP.GE.AND P0, PT, R28, 0x9, PT ;  /* 0x000000091c00780c */ /* 0x000fe20003f06270 */
[-C--:B------:R-:W-:Y:S01]  /*8ba0*/  FMUL R209, R209, R18.reuse ;  /* 0x00000012d1d17220 */ /* 0x080fe20000400000 */
[C---:B------:R-:W-:Y:S01]  /*8bb0*/  ISETP.LT.OR P4, PT, R25.reuse, 0x1, !P1 ;  /* 0x000000011900780c */ /* 0x040fe20004f81670 */
[-C--:B------:R-:W-:Y:S01]  /*8bc0*/  FMUL R208, R208, R18.reuse ;  /* 0x00000012d0d07220 */ /* 0x080fe20000400000 */
[----:B------:R-:W-:Y:S01]  /*8bd0*/  ISETP.LT.OR P5, PT, R25, 0x2, !P1 ;  /* 0x000000021900780c */ /* 0x000fe20004fa1670 */
[-C--:B------:R-:W-:Y:S01]  /*8be0*/  FMUL R207, R207, R18.reuse ;  /* 0x00000012cfcf7220 */ /* 0x080fe20000400000 */
[----:B------:R-:W-:Y:S01]  /*8bf0*/  F2FP.SATFINITE.E4M3.F32.PACK_AB_MERGE_C R211, RZ, R211, RZ ;  /* 0x000000d3ffd3723e */ /* 0x000fe200048070ff */
[----:B------:R-:W-:Y:S01]  /*8c00*/  FMUL R206, R206, R18 ;  /* 0x00000012cece7220 */ /* 0x000fe20000400000 */
[----:B------:R-:W-:Y:S01]  /*8c10*/  F2FP.SATFINITE.E4M3.F32.PACK_AB_MERGE_C R5, RZ, R210, RZ ;  /* 0x000000d2ff05723e */ /* 0x000fe200048070ff */
[-C--:B------:R-:W-:Y:S01]  /*8c20*/  FMUL R205, R205, R18.reuse ;  /* 0x00000012cdcd7220 */ /* 0x080fe20000400000 */
[C---:B------:R-:W-:Y:S01]  /*8c30*/  ISETP.LT.OR P3, PT, R25.reuse, 0x1, !P0 ;  /* 0x000000011900780c */ /* 0x040fe20004761670 */
[-C--:B------:R-:W-:Y:S01]  /*8c40*/  FMUL R204, R204, R18.reuse ;  /* 0x00000012cccc7220 */ /* 0x080fe20000400000 */
[----:B------:R-:W-:Y:S01]  /*8c50*/  ISETP.LT.OR P6, PT, R25, 0xa, !P1 ;  /* 0x0000000a1900780c */ /* 0x000fe20004fc1670 */
[-C--:B------:R-:W-:Y:S01]  /*8c60*/  FMUL R203, R203, R18.reuse ;  /* 0x00000012cbcb7220 */ /* 0x080fe20000400000 */
[----:B------:R-:W-:Y:S01]  /*8c70*/  F2FP.SATFINITE.E4M3.F32.PACK_AB_MERGE_C R209, RZ, R209, RZ ;  /* 0x000000d1ffd1723e */ /* 0x000fe200048070ff */
[----:B------:R-:W-:Y:S01]  /*8c80*/  @!P4 STG.E.U8 desc[UR16][R14.64], R211 ;  /* 0x000000d30e00c986 */ /* 0x000fe2000c101110 */
[C---:B------:R-:W-:Y:S01]  /*8c90*/  ISETP.LT.OR P4, PT, R25.reuse, 0x2, !P0 ;  /* 0x000000021900780c */ /* 0x040fe20004781670 */
[----:B------:R-:W-:Y:S01]  /*8ca0*/  FMUL R202, R202, R18 ;  /* 0x00000012caca7220 */ /* 0x000fe20000400000 */
[----:B------:R-:W-:Y:S01]  /*8cb0*/  F2FP.SATFINITE.E4M3.F32.PACK_AB_MERGE_C R9, RZ, R208, RZ ;  /* 0x000000d0ff09723e */ /* 0x000fe200048070ff */
[----:B------:R0:W-:Y:S01]  /*8cc0*/  @!P5 STG.E.U8 desc[UR16][R14.64+0x1], R5 ;  /* 0x000001050e00d986 */ /* 0x0001e2000c101110 */
[----:B------:R-:W-:Y:S01]  /*8cd0*/  ISETP.LT.OR P5, PT, R25, 0x9, !P1 ;  /* 0x000000091900780c */ /* 0x000fe20004fa1670 */
[-C--:B------:R-:W-:Y:S01]  /*8ce0*/  FMUL R201, R201, R18.reuse ;  /* 0x00000012c9c97220 */ /* 0x080fe20000400000 */
[----:B------:R-:W-:Y:S01]  /*8cf0*/  F2FP.SATFINITE.E4M3.F32.PACK_AB_MERGE_C R207, RZ, R207, RZ ;  /* 0x000000cfffcf723e */ /* 0x000fe200048070ff */
[----:B------:R-:W-:Y:S01]  /*8d00*/  @!P3 STG.E.U8 desc[UR16][R12.64], R209 ;  /* 0x000000d10c00b986 */ /* 0x000fe2000c101110 */
[----:B------:R-:W-:Y:S01]  /*8d10*/  ISETP.LT.OR P3, PT, R25, 0x9, !P0 ;  /* 0x000000091900780c */ /* 0x000fe20004761670 */
[-C--:B------:R-:W-:Y:S01]  /*8d20*/  FMUL R200, R200, R18.reuse ;  /* 0x00000012c8c87220 */ /* 0x080fe20000400000 */
[----:B------:R-:W-:Y:S01]  /*8d30*/  F2FP.SATFINITE.E4M3.F32.PACK_AB_MERGE_C R205, RZ, R205, RZ ;  /* 0x000000cdffcd723e */ /* 0x000fe200048070ff */
[-C--:B------:R-:W-:Y:S01]  /*8d40*/  FMUL R199, R199, R18.reuse ;  /* 0x00000012c7c77220 */ /* 0x080fe20000400000 */
[----:B------:R-:W-:Y:S01]  /*8d50*/  F2FP.SATFINITE.E4M3.F32.PACK_AB_MERGE_C R203, RZ, R203, RZ ;  /* 0x000000cbffcb723e */ /* 0x000fe200048070ff */
[----:B------:R1:W-:Y:S01]  /*8d60*/  @!P4 STG.E.U8 desc[UR16][R12.64+0x1], R9 ;  /* 0x000001090c00c986 */ /* 0x0003e2000c101110 */
[C---:B------:R-:W-:Y:S01]  /*8d70*/  ISETP.LT.OR P4, PT, R25.reuse, 0xa, !P0 ;  /* 0x0000000a1900780c */ /* 0x040fe20004781670 */
[----:B------:R-:W-:Y:S01]  /*8d80*/  FMUL R198, R198, R18 ;  /* 0x00000012c6c67220 */ /* 0x000fe20000400000 */
[----:B0-----:R-:W-:Y:S01]  /*8d90*/  F2FP.SATFINITE.E4M3.F32.PACK_AB_MERGE_C R5, RZ, R206, RZ ;  /* 0x000000ceff05723e */ /* 0x001fe200048070ff */
[----:B------:R-:W-:Y:S01]  /*8da0*/  @!P5 STG.E.U8 desc[UR16][R14.64+0x8], R207 ;  /* 0x000008cf0e00d986 */ /* 0x000fe2000c101110 */
[----:B------:R-:W-:Y:S01]  /*8db0*/  ISETP.LT.OR P5, PT, R25, 0x11, !P1 ;  /* 0x000000111900780c */ /* 0x000fe20004fa1670 */
[-C--:B------:R-:W-:Y:S01]  /*8dc0*/  FMUL R197, R197, R18.reuse ;  /* 0x00000012c5c57220 */ /* 0x080fe20000400000 */
[----:B------:R-:W-:Y:S01]  /*8dd0*/  F2FP.SATFINITE.E4M3.F32.PACK_AB_MERGE_C R201, RZ, R201, RZ ;  /* 0x000000c9ffc9723e */ /* 0x000fe200048070ff */
[----:B------:R0:W-:Y:S01]  /*8de0*/  @!P6 STG.E.U8 desc[UR16][R14.64+0x9], R5 ;  /* 0x000009050e00e986 */ /* 0x0001e2000c101110 */
[----:B------:R-:W-:Y:S01]  /*8df0*/  ISETP.LT.OR P6, PT, R25, 0x12, !P1 ;  /* 0x000000121900780c */ /* 0x000fe20004fc1670 */
[----:B------:R-:W-:Y:S01]  /*8e00*/  FMUL R196, R196, R18 ;  /* 0x00000012c4c47220 */ /* 0x000fe20000400000 */
[----:B------:R-:W-:Y:S01]  /*8e10*/  F2FP.SATFINITE.E4M3.F32.PACK_AB_MERGE_C R199, RZ, R199, RZ ;  /* 0x000000c7ffc7723e */ /* 0x000fe200048070ff */
[----:B------:R-:W-:Y:S01]  /*8e20*/  @!P3 STG.E.U8 desc[UR16][R12.64+0x8], R205 ;  /* 0x000008cd0c00b986 */ /* 0x000fe2000c101110 */
[----:B-1----:R-:W-:Y:S01]  /*8e30*/  F2FP.SATFINITE.E4M3.F32.PACK_AB_MERGE_C R9, RZ, R204, RZ ;  /* 0x000000ccff09723e */ /* 0x002fe200048070ff */
[-C--:B------:R-:W-:Y:S01]  /*8e40*/  FMUL R195, R195, R18.reuse ;  /* 0x00000012c3c37220 */ /* 0x080fe20000400000 */
[C---:B------:R-:W-:Y:S01]  /*8e50*/  ISETP.LT.OR P3, PT, R25.reuse, 0x11, !P0 ;  /* 0x000000111900780c */ /* 0x040fe20004761670 */
[-C--:B------:R-:W-:Y:S01]  /*8e60*/  FMUL R194, R194, R18.reuse ;  /* 0x00000012c2c27220 */ /* 0x080fe20000400000 */
[----:B------:R-:W-:Y:S01]  /*8e70*/  F2FP.SATFINITE.E4M3.F32.PACK_AB_MERGE_C R197, RZ, R197, RZ ;  /* 0x000000c5ffc5723e */ /* 0x000fe200048070ff */
[----:B------:R1:W-:Y:S01]  /*8e80*/  @!P4 STG.E.U8 desc[UR16][R12.64+0x9], R9 ;  /* 0x000009090c00c986 */ /* 0x0003e2000c101110 */
[----:B------:R-:W-:Y:S01]  /*8e90*/  ISETP.LT.OR P4, PT, R25, 0x12, !P0 ;  /* 0x000000121900780c */ /* 0x000fe20004781670 */
[----:B------:R-:W-:Y:S01]  /*8ea0*/  FMUL R193, R193, R18 ;  /* 0x00000012c1c17220 */ /* 0x000fe20000400000 */
[----:B0-----:R-:W-:Y:S01]  /*8eb0*/  F2FP.SATFINITE.E4M3.F32.PACK_AB_MERGE_C R5, RZ, R202, RZ ;  /* 0x000000caff05723e */ /* 0x001fe200048070ff */
[----:B------:R-:W-:Y:S01]  /*8ec0*/  @!P5 STG.E.U8 desc[UR16][R14.64+0x10], R203 ;  /* 0x000010cb0e00d986 */ /* 0x000fe2000c101110 */
[C---:B------:R-:W-:Y:S01]  /*8ed0*/  ISETP.LT.OR P5, PT, R25.reuse, 0x19, !P1 ;  /* 0x000000191900780c */ /* 0x040fe20004fa1670 */
[-C--:B------:R-:W-:Y:S01]  /*8ee0*/  FMUL R192, R192, R18.reuse ;  /* 0x00000012c0c07220 */ /* 0x080fe20000400000 */
[----:B------:R-:W-:Y:S01]  /*8ef0*/  F2FP.SATFINITE.E4M3.F32.PACK_AB_MERGE_C R195, RZ, R195, RZ ;  /* 0x000000c3ffc3723e */ /* 0x000fe200048070ff */
[----:B------:R0:W-:Y:S01]  /*8f00*/  @!P6 STG.E.U8 desc[UR16][R14.64+0x11], R5 ;  /* 0x000011050e00e986 */ /* 0x0001e2000c101110 */
[----:B------:R-:W-:Y:S01]  /*8f10*/  ISETP.LT.OR P6, PT, R25, 0x1a, !P1 ;  /* 0x0000001a1900780c */ /* 0x000fe20004fc1670 */
[-C--:B------:R-:W-:Y:S01]  /*8f20*/  FMUL R191, R191, R18.reuse ;  /* 0x00000012bfbf7220 */ /* 0x080fe20000400000 */
[----:B------:R-:W-:Y:S01]  /*8f30*/  FMUL R190, R190, R18 ;  /* 0x00000012bebe7220 */ /* 0x000fe20000400000 */
[----:B-1----:R-:W-:Y:S01]  /*8f40*/  F2FP.SATFINITE.E4M3.F32.PACK_AB_MERGE_C R9, RZ, R200, RZ ;  /* 0x000000c8ff09723e */ /* 0x002fe200048070ff */
[----:B------:R-:W-:Y:S01]  /*8f50*/  @!P3 STG.E.U8 desc[UR16][R12.64+0x10], R201 ;  /* 0x000010c90c00b986 */ /* 0x000fe2000c101110 */
[----:B------:R-:W-:Y:S01]  /*8f60*/  ISETP.LT.OR P3, PT, R25, 0x19, !P0 ;  /* 0x000000191900780c */ /* 0x000fe20004761670 */
        /* <DEDUP_REMOVED lines=35> */
[----:B------:R-:W-:Y:S01]  /*91a0*/  ISETP.LT.OR P3, PT, R25, 0x29, !P0 ;  /* 0x000000291900780c */ /* 0x000fe20004761670 */
[-C--:B------:R-:W-:Y:S01]  /*91b0*/  FMUL R179, R179, R18.reuse ;  /* 0x00000012b3b37220 */ /* 0x080fe20000400000 */
[-C--:B------:R-:W-:Y:S01]  /*91c0*/  FMUL R178, R178, R18.reuse ;  /* 0x00000012b2b27220 */ /* 0x080fe20000400000 */
        /* <DEDUP_REMOVED lines=203> */
[----:B------:R-:W-:Y:S01]  /*9e80*/  ISETP.LT.OR P5, PT, R25, 0x89, !P1 ;  /* 0x000000891900780c */ /* 0x000fe20004fa1670 */
[-C--:B------:R-:W-:Y:S01]  /*9e90*/  FMUL R22, R22, R18.reuse ;  /* 0x0000001216167220 */ /* 0x080fe20000400000 */
[-C--:B------:R-:W-:Y:S01]  /*9ea0*/  FMUL R21, R21, R18.reuse ;  /* 0x0000001215157220 */ /* 0x080fe20000400000 */
[----:B------:R0:W-:Y:S01]  /*9eb0*/  @!P6 STG.E.U8 desc[UR16][R14.64+0x81], R5 ;  /* 0x000081050e00e986 */ /* 0x0001e2000c101110 */
[----:B------:R-:W-:Y:S01]  /*9ec0*/  ISETP.LT.OR P6, PT, R25, 0x8a, !P1 ;  /* 0x0000008a1900780c */ /* 0x000fe20004fc1670 */
[----:B------:R-:W-:Y:S01]  /*9ed0*/  FMUL R20, R20, R18 ;  /* 0x0000001214147220 */ /* 0x000fe20000400000 */
[----:B------:R-:W-:Y:S01]  /*9ee0*/  F2FP.SATFINITE.E4M3.F32.PACK_AB_MERGE_C R121, RZ, R121, RZ ;  /* 0x00000079ff79723e */ /* 0x000fe200048070ff */
[----:B------:R-:W-:Y:S01]  /*9ef0*/  @!P3 STG.E.U8 desc[UR16][R12.64+0x80], R145 ;  /* 0x000080910c00b986 */ /* 0x000fe2000c101110 */
[----:B-1----:R-:W-:-:S02]  /*9f00*/  F2FP.SATFINITE.E4M3.F32.PACK_AB_MERGE_C R9, RZ, R144, RZ ;  /* 0x00000090ff09723e */ /* 0x002fc400048070ff */
[C---:B------:R-:W-:Y:S02]  /*9f10*/  ISETP.LT.OR P3, PT, R25.reuse, 0x89, !P0 ;  /* 0x000000891900780c */ /* 0x040fe40004761670 */
[----:B------:R-:W-:Y:S01]  /*9f20*/  F2FP.SATFINITE.E4M3.F32.PACK_AB_MERGE_C R23, RZ, R23, RZ ;  /* 0x00000017ff17723e */ /* 0x000fe200048070ff */
[----:B------:R1:W-:Y:S01]  /*9f30*/  @!P4 STG.E.U8 desc[UR16][R12.64+0x81], R9 ;  /* 0x000081090c00c986 */ /* 0x0003e2000c101110 */
[C---:B------:R-:W-:Y:S02]  /*9f40*/  ISETP.LT.OR P4, PT, R25.reuse, 0x8a, !P0 ;  /* 0x0000008a1900780c */ /* 0x040fe40004781670 */
[----:B0-----:R-:W-:Y:S01]  /*9f50*/  F2FP.SATFINITE.E4M3.F32.PACK_AB_MERGE_C R5, RZ, R142, RZ ;  /* 0x0000008eff05723e */ /* 0x001fe200048070ff */
[----:B------:R-:W-:Y:S01]  /*9f60*/  @!P5 STG.E.U8 desc[UR16][R14.64+0x88], R143 ;  /* 0x0000888f0e00d986 */ /* 0x000fe2000c101110 */
[C---:B------:R-:W-:Y:S02]  /*9f70*/  ISETP.LT.OR P5, PT, R25.reuse, 0x91, !P1 ;  /* 0x000000911900780c */ /* 0x040fe40004fa1670 */
[----:B------:R-:W-:Y:S01]  /*9f80*/  F2FP.SATFINITE.E4M3.F32.PACK_AB_MERGE_C R21, RZ, R21, RZ ;  /* 0x00000015ff15723e */ /* 0x000fe200048070ff */
[----:B------:R0:W-:Y:S01]  /*9f90*/  @!P6 STG.E.U8 desc[UR16][R14.64+0x89], R5 ;  /* 0x000089050e00e986 */ /* 0x0001e2000c101110 */
[----:B------:R-:W-:-:S02]  /*9fa0*/  ISETP.LT.OR P6, PT, R25, 0x92, !P1 ;  /* 0x000000921900780c */ /* 0x000fc40004fc1670 */
[----:B------:R-:W-:Y:S01]  /*9fb0*/  F2FP.SATFINITE.E4M3.F32.PACK_AB_MERGE_C R11, RZ, R20, RZ ;  /* 0x00000014ff0b723e */ /* 0x000fe200048070ff */
[----:B------:R-:W-:Y:S01]  /*9fc0*/  @!P3 STG.E.U8 desc[UR16][R12.64+0x88], R141 ;  /* 0x0000888d0c00b986 */ /* 0x000fe2000c101110 */
[----:B-1----:R-:W-:Y:S02]  /*9fd0*/  F2FP.SATFINITE.E4M3.F32.PACK_AB_MERGE_C R9, RZ, R140, RZ ;  /* 0x0000008cff09723e */ /* 0x002fe400048070ff */
[----:B------:R-:W-:-:S03]  /*9fe0*/  ISETP.LT.OR P3, PT, R25, 0x91, !P0 ;  /* 0x000000911900780c */ /* 0x000fc60004761670 */
[----:B------:R1:W-:Y:S01]  /*9ff0*/  @!P4 STG.E.U8 desc[UR16][R12.64+0x89], R9 ;  /* 0x000089090c00c986 */ /* 0x0003e2000c101110 */
[C---:B------:R-:W-:Y:S02]  /*a000*/  ISETP.LT.OR P4, PT, R25.reuse, 0x92, !P0 ;  /* 0x000000921900780c */ /* 0x040fe40004781670 */
[----:B0-----:R-:W-:Y:S01]  /*a010*/  F2FP.SATFINITE.E4M3.F32.PACK_AB_MERGE_C R5, RZ, R138, RZ ;  /* 0x0000008aff05723e */ /* 0x001fe200048070ff */
[----:B------:R-:W-:Y:S01]  /*a020*/  @!P5 STG.E.U8 desc[UR16][R14.64+0x90], R139 ;  /* 0x0000908b0e00d986 */ /* 0x000fe2000c101110 */
[----:B------:R-:W-:-:S03]  /*a030*/  ISETP.LT.OR P5, PT, R25, 0x99, !P1 ;  /* 0x000000991900780c */ /* 0x000fc60004fa1670 */
[----:B------:R0:W-:Y:S01]  /*a040*/  @!P6 STG.E.U8 desc[UR16][R14.64+0x91], R5 ;  /* 0x000091050e00e986 */ /* 0x0001e2000c101110 */
[C---:B------:R-:W-:Y:S02]  /*a050*/  ISETP.LT.OR P6, PT, R25.reuse, 0x9a, !P1 ;  /* 0x0000009a1900780c */ /* 0x040fe40004fc1670 */
[----:B-1----:R-:W-:Y:S01]  /*a060*/  F2FP.SATFINITE.E4M3.F32.PACK_AB_MERGE_C R9, RZ, R136, RZ ;  /* 0x00000088ff09723e */ /* 0x002fe200048070ff */
[----:B------:R-:W-:Y:S01]  /*a070*/  @!P3 STG.E.U8 desc[UR16][R12.64+0x90], R137 ;  /* 0x000090890c00b986 */ /* 0x000fe2000c101110 */
        /* <DEDUP_REMOVED lines=35> */
[C---:B------:R-:W-:Y:S02]  /*a2b0*/  ISETP.LT.OR P5, PT, R25.reuse, 0xb2, !P0 ;  /* 0x000000b21900780c */ /* 0x040fe400047a1670 */
[C---:B------:R-:W-:Y:S01]  /*a2c0*/  ISETP.LT.OR P1, PT, R25.reuse, 0xba, !P1 ;  /* 0x000000ba1900780c */ /* 0x040fe20004f21670 */
[----:B------:R0:W-:Y:S01]  /*a2d0*/  @!P6 STG.E.U8 desc[UR16][R14.64+0xb1], R5 ;  /* 0x0000b1050e00e986 */ /* 0x0001e2000c101110 */
[C---:B------:R-:W-:Y:S02]  /*a2e0*/  ISETP.LT.OR P6, PT, R25.reuse, 0xb9, !P0 ;  /* 0x000000b91900780c */ /* 0x040fe400047c1670 */
[----:B------:R-:W-:Y:S01]  /*a2f0*/  ISETP.LT.OR P0, PT, R25, 0xba, !P0 ;  /* 0x000000ba1900780c */ /* 0x000fe20004701670 */
[----:B------:R2:W-:Y:S01]  /*a300*/  @!P3 STG.E.U8 desc[UR16][R12.64+0xb0], R121 ;  /* 0x0000b0790c00b986 */ /* 0x0005e2000c101110 */
[----:B-1----:R-:W-:-:S02]  /*a310*/  F2FP.SATFINITE.E4M3.F32.PACK_AB_MERGE_C R9, RZ, R22, RZ ;  /* 0x00000016ff09723e */ /* 0x002fc400048070ff */
[----:B0-----:R-:W-:-:S05]  /*a320*/  F2FP.SATFINITE.E4M3.F32.PACK_AB_MERGE_C R5, RZ, R120, RZ ;  /* 0x00000078ff05723e */ /* 0x001fca00048070ff */
[----:B------:R2:W-:Y:S04]  /*a330*/  @!P5 STG.E.U8 desc[UR16][R12.64+0xb1], R5 ;  /* 0x0000b1050c00d986 */ /* 0x0005e8000c101110 */
[----:B------:R2:W-:Y:S04]  /*a340*/  @!P4 STG.E.U8 desc[UR16][R14.64+0xb8], R23 ;  /* 0x0000b8170e00c986 */ /* 0x0005e8000c101110 */
[----:B------:R2:W-:Y:S04]  /*a350*/  @!P1 STG.E.U8 desc[UR16][R14.64+0xb9], R9 ;  /* 0x0000b9090e009986 */ /* 0x0005e8000c101110 */
[----:B------:R2:W-:Y:S04]  /*a360*/  @!P6 STG.E.U8 desc[UR16][R12.64+0xb8], R21 ;  /* 0x0000b8150c00e986 */ /* 0x0005e8000c101110 */
[----:B------:R2:W-:Y:S02]  /*a370*/  @!P0 STG.E.U8 desc[UR16][R12.64+0xb9], R11 ;  /* 0x0000b90b0c008986 */ /* 0x0005e4000c101110 */
.L_x_232:
[----:B------:R-:W-:Y:S05]  /*a380*/  BSYNC B0 ;  /* 0x0000000000007941 */ /* 0x000fea0003800000 */
.L_x_38:
[----:B------:R-:W-:Y:S01]  /*a390*/  ULDC UR6, c[0x0][0xc] ;  /* 0x0000030000067ab9 */ /* 0x000fe20000000800 */
[----:B------:R-:W-:Y:S01]  /*a3a0*/  ULDC UR7, c[0x0][0x10] ;  /* 0x0000040000077ab9 */ /* 0x000fe20000000800 */
[----:B0-2--5:R-:W0:Y:S01]  /*a3b0*/  LDC R5, c[0x0][0x14] ;  /* 0x00000500ff057b82 */ /* 0x025e220000000800 */
[----:B------:R-:W-:Y:S01]  /*a3c0*/  UIMAD.WIDE.U32 UR6, UR6, UR7, URZ ;  /* 0x00000007060672a5 */ /* 0x000fe2000f8e003f */
[----:B---3--:R-:W-:Y:S01]  /*a3d0*/  PRMT R8, RZ, 0x7610, R8 ;  /* 0x00007610ff087816 */ /* 0x008fe20000000008 */
[----:B------:R-:W-:-:S04]  /*a3e0*/  IMAD.MOV.U32 R9, RZ, RZ, -0x1 ;  /* 0xffffffffff097424 */ /* 0x000fc800078e00ff */
[----:B0-----:R-:W-:-:S04]  /*a3f0*/  IMAD.WIDE.U32 R2, R5, UR6, R2 ;  /* 0x0000000605027c25 */ /* 0x001fc8000f8e0002 */
[----:B------:R-:W-:Y:S01]  /*a400*/  IMAD R5, R5, UR7, RZ ;  /* 0x0000000705057c24 */ /* 0x000fe2000f8e02ff */
[----:B------:R-:W-:Y:S02]  /*a410*/  ULDC.64 UR6, c[0x0][0x650] ;  /* 0x0001940000067ab9 */ /* 0x000fe40000000a00 */
[----:B------:R-:W-:Y:S01]  /*a420*/  ISETP.GE.U32.AND P0, PT, R2, UR6, PT ;  /* 0x0000000602007c0c */ /* 0x000fe2000bf06070 */
[----:B------:R-:W-:Y:S02]  /*a430*/  IMAD.IADD R3, R3, 0x1, R5 ;  /* 0x0000000103037824 */ /* 0x000fe400078e0205 */
[----:B------:R-:W-:-:S03]  /*a440*/  IMAD.MOV.U32 R5, RZ, RZ, -0x1 ;  /* 0xffffffffff057424 */ /* 0x000fc600078e00ff */
[----:B------:R-:W-:-:S13]  /*a450*/  ISETP.GE.U32.AND.EX P0, PT, R3, UR7, PT, P0 ;  /* 0x0000000703007c0c */ /* 0x000fda000bf06100 */
[----:B------:R-:W-:Y:S05]  /*a460*/  @P0 BRA `(.L_x_233) ;  /* 0x0000000400600947 */ /* 0x000fea0003800000 */
[----:B------:R-:W0:Y:S01]  /*a470*/  S2R R22, SR_CTAID.X ;  /* 0x0000000000167919 */ /* 0x000e220000002500 */
[----:B-1--4-:R-:W1:Y:S01]  /*a480*/  LDC.64 R14, c[0x0][0x628] ;  /* 0x00018a00ff0e7b82 */ /* 0x012e620000000a00 */
[----:B------:R-:W-:Y:S01]  /*a490*/  ULDC UR6, c[0x0][0x150] ;  /* 0x0000540000067ab9 */ /* 0x000fe20000000800 */
[----:B------:R-:W-:Y:S01]  /*a4a0*/  IMAD.MOV.U32 R12, RZ, RZ, R2 ;  /* 0x000000ffff0c7224 */ /* 0x000fe200078e0002 */
[----:B------:R-:W2:Y:S01]  /*a4b0*/  S2R R26, SR_CTAID.Y ;  /* 0x00000000001a7919 */ /* 0x000ea20000002600 */
[----:B------:R-:W-:-:S04]  /*a4c0*/  IMAD.MOV.U32 R13, RZ, RZ, R3 ;  /* 0x000000ffff0d7224 */ /* 0x000fc800078e0003 */
[----:B------:R-:W3:Y:S08]  /*a4d0*/  LDC R25, c[0x0][0x144] ;  /* 0x00005100ff197b82 */ /* 0x000ef00000000800 */
[----:B------:R-:W4:Y:S08]  /*a4e0*/  LDC R16, c[0x0][0x630] ;  /* 0x00018c00ff107b82 */ /* 0x000f300000000800 */
[----:B------:R-:W2:Y:S01]  /*a4f0*/  LDC.64 R20, c[0x0][0x620] ;  /* 0x00018800ff147b82 */ /* 0x000ea20000000a00 */
[----:B-1----:R-:W-:-:S04]  /*a500*/  ISETP.NE.U32.AND P0, PT, R14, RZ, PT ;  /* 0x000000ff0e00720c */ /* 0x002fc80003f05070 */
[----:B------:R-:W-:Y:S02]  /*a510*/  ISETP.NE.AND.EX P0, PT, R15, RZ, PT, P0 ;  /* 0x000000ff0f00720c */ /* 0x000fe40003f05300 */
[----:B0-----:R-:W-:-:S05]  /*a520*/  I2FP.F32.U32 R5, R22 ;  /* 0x0000001600057245 */ /* 0x001fca0000201000 */
[----:B------:R-:W-:-:S04]  /*a530*/  FMUL R5, R5, UR6 ;  /* 0x0000000605057c20 */ /* 0x000fc80008400000 */
[----:B------:R0:W1:Y:S02]  /*a540*/  F2I.U32.TRUNC.NTZ R23, R5 ;  /* 0x0000000500177305 */ /* 0x000064000020f000 */
[----:B---34-:R-:W-:Y:S05]  /*a550*/  @!P0 BRA `(.L_x_234) ;  /* 0x0000000000288947 */ /* 0x018fea0003800000 */
[----:B0-----:R-:W0:Y:S02]  /*a560*/  LDC R5, c[0x0][0x634] ;  /* 0x00018d00ff057b82 */ /* 0x001e240000000800 */
        /* <DEDUP_REMOVED lines=9> */
.L_x_234:
[-CC-:B------:R-:W-:Y:S01]  /*a600*/  SHF.R.U64 R17, R12, R16.reuse, R13.reuse ;  /* 0x000000100c117219 */ /* 0x180fe2000000120d */
[----:B------:R-:W3:Y:S01]  /*a610*/  LDC.64 R30, c[0x0][0x640] ;  /* 0x00019000ff1e7b82 */ /* 0x000ee20000000a00 */
[----:B0-----:R-:W-:Y:S01]  /*a620*/  SHF.R.U32.HI R5, RZ, R16, R13 ;  /* 0x00000010ff057219 */ /* 0x001fe2000001160d */
[----:B-1----:R-:W-:Y:S01]  /*a630*/  IMAD.MOV R23, RZ, RZ, -R23 ;  /* 0x000000ffff177224 */ /* 0x002fe200078e0a17 */
[----:B------:R-:W-:Y:S01]  /*a640*/  IADD3 R11, P0, RZ, -R17, RZ ;  /* 0x80000011ff0b7210 */ /* 0x000fe20007f1e0ff */
[----:B------:R-:W-:Y:S02]  /*a650*/  ULDC UR6, c[0x0][0x154] ;  /* 0x0000550000067ab9 */ /* 0x000fe40000000800 */
[----:B------:R-:W-:Y:S02]  /*a660*/  IMAD R25, R25, R23, R22 ;  /* 0x0000001719197224 */ /* 0x000fe400078e0216 */
[----:B------:R-:W0:Y:S01]  /*a670*/  LDC R12, c[0x0][0x618] ;  /* 0x00018600ff0c7b82 */ /* 0x000e220000000800 */
[----:B------:R-:W-:-:S02]  /*a680*/  IMAD.X R5, RZ, RZ, ~R5, P0 ;  /* 0x000000ffff057224 */ /* 0x000fc400000e0e05 */
[----:B--2---:R-:W-:-:S04]  /*a690*/  IMAD.WIDE.U32 R8, R11, R20, R2 ;  /* 0x000000140b087225 */ /* 0x004fc800078e0002 */
[----:B------:R-:W-:Y:S01]  /*a6a0*/  IMAD R10, R5, R20, RZ ;  /* 0x00000014050a7224 */ /* 0x000fe200078e02ff */
[----:B------:R-:W1:Y:S03]  /*a6b0*/  LDC R24, c[0x0][0x608] ;  /* 0x00018200ff187b82 */ /* 0x000e660000000800 */
[----:B------:R-:W-:Y:S02]  /*a6c0*/  IMAD R5, R11, R21, R10 ;  /* 0x000000150b057224 */ /* 0x000fe400078e020a */
[----:B------:R-:W-:Y:S02]  /*a6d0*/  IMAD.MOV.U32 R11, RZ, RZ, 0x1 ;  /* 0x00000001ff0b7424 */ /* 0x000fe400078e00ff */
[----:B------:R-:W-:Y:S01]  /*a6e0*/  IMAD.IADD R5, R9, 0x1, R5 ;  /* 0x0000000109057824 */ /* 0x000fe200078e0205 */
[----:B------:R-:W2:Y:S01]  /*a6f0*/  LDC R28, c[0x0][0x658] ;  /* 0x00019600ff1c7b82 */ /* 0x000ea20000000800 */
[----:B------:R-:W-:-:S02]  /*a700*/  I2FP.F32.U32 R9, R26 ;  /* 0x0000001a00097245 */ /* 0x000fc40000201000 */
[----:B---3--:R-:W-:-:S03]  /*a710*/  ISETP.NE.U32.AND P0, PT, R30, RZ, PT ;  /* 0x000000ff1e00720c */ /* 0x008fc60003f05070 */
[----:B------:R-:W-:Y:S01]  /*a720*/  FMUL R10, R9, UR6 ;  /* 0x00000006090a7c20 */ /* 0x000fe20008400000 */
[----:B------:R-:W-:Y:S01]  /*a730*/  ISETP.NE.AND.EX P0, PT, R31, RZ, PT, P0 ;  /* 0x000000ff1f00720c */ /* 0x000fe20003f05300 */
[----:B------:R-:W3:Y:S01]  /*a740*/  LDC R23, c[0x0][0x148] ;  /* 0x00005200ff177b82 */ /* 0x000ee20000000800 */
[-CC-:B0-----:R-:W-:Y:S01]  /*a750*/  SHF.R.U64 R16, R8, R12.reuse, R5.reuse ;  /* 0x0000000c08107219 */ /* 0x181fe20000001205 */
[----:B------:R0:W4:Y:S01]  /*a760*/  F2I.U32.TRUNC.NTZ R20, R10 ;  /* 0x0000000a00147305 */ /* 0x000122000020f000 */
[----:B------:R-:W-:Y:S01]  /*a770*/  SHF.R.U32.HI R5, RZ, R12, R5 ;  /* 0x0000000cff057219 */ /* 0x000fe20000011605 */
[----:B------:R-:W-:-:S04]  /*a780*/  IMAD.MOV.U32 R9, RZ, RZ, -0x1 ;  /* 0xffffffffff097424 */ /* 0x000fc800078e00ff */
[----:B------:R-:W0:Y:S01]  /*a790*/  LDC R22, c[0x0][0x600] ;  /* 0x00018000ff167b82 */ /* 0x000e220000000800 */
[-CC-:B-1----:R-:W-:Y:S02]  /*a7a0*/  SHF.R.U64 R14, R16, R24.reuse, R5.reuse ;  /* 0x00000018100e7219 */ /* 0x182fe40000001205 */
[----:B------:R-:W-:-:S05]  /*a7b0*/  SHF.R.U32.HI R5, RZ, R24, R5 ;  /* 0x00000018ff057219 */ /* 0x000fca0000011605 */
[----:B------:R-:W1:Y:S01]  /*a7c0*/  LDC R29, c[0x0][0x648] ;  /* 0x00019200ff1d7b82 */ /* 0x000e620000000800 */
[-C--:B--2---:R-:W-:Y:S02]  /*a7d0*/  SHF.L.U32 R8, R9, R28.reuse, RZ ;  /* 0x0000001c09087219 */ /* 0x084fe400000006ff */
[-CC-:B------:R-:W-:Y:S02]  /*a7e0*/  SHF.R.U64 R21, R14, R28.reuse, R5.reuse ;  /* 0x0000001c0e157219 */ /* 0x180fe40000001205 */
[----:B------:R-:W-:Y:S02]  /*a7f0*/  SHF.R.U32.HI R9, RZ, R28, R5 ;  /* 0x0000001cff097219 */ /* 0x000fe40000011605 */
[----:B------:R-:W-:Y:S01]  /*a800*/  LOP3.LUT R27, RZ, R8, RZ, 0x33, !PT ;  /* 0x00000008ff1b7212 */ /* 0x000fe200078e33ff */
[----:B------:R-:W2:Y:S01]  /*a810*/  LDC R32, c[0x0][0x638] ;  /* 0x00018e00ff207b82 */ /* 0x000ea20000000800 */
[----:B------:R-:W-:Y:S01]  /*a820*/  SHF.L.U32 R28, R11, R28, RZ ;  /* 0x0000001c0b1c7219 */ /* 0x000fe200000006ff */
[----:B------:R-:W-:-:S06]  /*a830*/  IMAD.MOV.U32 R8, RZ, RZ, R21 ;  /* 0x000000ffff087224 */ /* 0x000fcc00078e0015 */
[----:B------:R-:W0:Y:S01]  /*a840*/  LDC R33, c[0x0][0x610] ;  /* 0x00018400ff217b82 */ /* 0x000e220000000800 */
[----:B----4-:R-:W-:Y:S05]  /*a850*/  @!P0 BRA `(.L_x_235) ;  /* 0x0000000000288947 */ /* 0x010fea0003800000 */
[----:B------:R-:W4:Y:S02]  /*a860*/  LDC R8, c[0x0][0x64c] ;  /* 0x00019300ff087b82 */ /* 0x000f240000000800 */
[----:B----4-:R-:W-:-:S05]  /*a870*/  IADD3 R5, P0, R21, R8, RZ ;  /* 0x0000000815057210 */ /* 0x010fca0007f1e0ff */
[----:B------:R-:W-:-:S04]  /*a880*/  IMAD.X R15, RZ, RZ, R9, P0 ;  /* 0x000000ffff0f7224 */ /* 0x000fc800000e0609 */
[----:B------:R-:W-:-:S04]  /*a890*/  IMAD.WIDE.U32 R8, R15, R30, RZ ;  /* 0x0000001e0f087225 */ /* 0x000fc800078e00ff */
[----:B0-----:R-:W-:-:S04]  /*a8a0*/  IMAD.WIDE.U32 R10, P0, R5, R31, R8 ;  /* 0x0000001f050a7225 */ /* 0x001fc80007800008 */
[----:B------:R-:W-:-:S04]  /*a8b0*/  IMAD.WIDE.U32 R8, R5, R30, RZ ;  /* 0x0000001e05087225 */ /* 0x000fc800078e00ff */
[----:B------:R-:W-:Y:S01]  /*a8c0*/  IMAD.X R13, RZ, RZ, RZ, P0 ;  /* 0x000000ffff0d7224 */ /* 0x000fe200000e06ff */
[----:B------:R-:W-:Y:S01]  /*a8d0*/  IADD3 RZ, P0, R9, R10, RZ ;  /* 0x0000000a09ff7210 */ /* 0x000fe20007f1e0ff */
[----:B------:R-:W-:-:S04]  /*a8e0*/  IMAD.MOV.U32 R12, RZ, RZ, R11 ;  /* 0x000000ffff0c7224 */ /* 0x000fc800078e000b */
[----:B------:R-:W-:-:S08]  /*a8f0*/  IMAD.WIDE.U32.X R8, R15, R31, R12, P0 ;  /* 0x0000001f0f087225 */ /* 0x000fd000000e040c */
.L_x_235:
[----:B-1----:R-:W-:Y:S01]  /*a900*/  SHF.R.U64 R5, R8, R29, R9 ;  /* 0x0000001d08057219 */ /* 0x002fe20000001209 */
[----:B0-----:R-:W-:Y:S01]  /*a910*/  VIADD R9, R22, 0xffffffff ;  /* 0xffffffff16097836 */ /* 0x001fe20000000000 */
[----:B------:R-:W-:Y:S01]  /*a920*/  LOP3.LUT R24, R14, R27, RZ, 0xc0, !PT ;  /* 0x0000001b0e187212 */ /* 0x000fe200078ec0ff */
[----:B------:R-:W-:Y:S02]  /*a930*/  IMAD.MOV R20, RZ, RZ, -R20 ;  /* 0x000000ffff147224 */ /* 0x000fe400078e0a14 */
[----:B------:R-:W-:Y:S01]  /*a940*/  IMAD.MOV R8, RZ, RZ, -R5 ;  /* 0x000000ffff087224 */ /* 0x000fe200078e0a05 */
[----:B------:R-:W-:Y:S01]  /*a950*/  LOP3.LUT R16, R16, R9, RZ, 0xc0, !PT ;  /* 0x0000000910107212 */ /* 0x000fe200078ec0ff */
[----:B------:R-:W-:Y:S02]  /*a960*/  IMAD R24, R28, R5, R24 ;  /* 0x000000051c187224 */ /* 0x000fe400078e0218 */
[----:B---3--:R-:W-:Y:S02]  /*a970*/  @P2 IMAD R25, R23, R20, R26 ;  /* 0x0000001417192224 */ /* 0x008fe400078e021a */
[----:B--2---:R-:W-:-:S02]  /*a980*/  IMAD R5, R8, R32, R21 ;  /* 0x0000002008057224 */ /* 0x004fc400078e0215 */
[----:B------:R-:W-:Y:S02]  /*a990*/  IMAD R24, R24, R33, R25 ;  /* 0x0000002118187224 */ /* 0x000fe400078e0219 */
[----:B------:R-:W-:Y:S02]  /*a9a0*/  IMAD R5, R5, R22, R16 ;  /* 0x0000001605057224 */ /* 0x000fe400078e0210 */
[----:B------:R-:W-:-:S03]  /*a9b0*/  IMAD.MOV.U32 R8, RZ, RZ, 0x1 ;  /* 0x00000001ff087424 */ /* 0x000fc600078e00ff */
[----:B------:R-:W-:Y:S02]  /*a9c0*/  SEL R9, R5, R24, !P2 ;  /* 0x0000001805097207 */ /* 0x000fe40005000000 */
[----:B------:R-:W-:Y:S01]  /*a9d0*/  SEL R24, R24, R5, !P2 ;  /* 0x0000000518187207 */ /* 0x000fe20005000000 */
[----:B------:R-:W-:-:S07]  /*a9e0*/  IMAD.MOV.U32 R5, RZ, RZ, R17 ;  /* 0x000000ffff057224 */ /* 0x000fce00078e0011 */
.L_x_233:
[----:B------:R-:W-:Y:S01]  /*a9f0*/  LOP3.LUT P0, RZ, R8, 0xff, RZ, 0xc0, !PT ;  /* 0x000000ff08ff7812 */ /* 0x000fe2000780c0ff */
[----:B------:R-:W-:-:S12]  /*aa00*/  IMAD.MOV.U32 R8, RZ, RZ, R24 ;  /* 0x000000ffff087224 */ /* 0x000fd800078e0018 */
[----:B------:R-:W-:Y:S05]  /*aa10*/  @P0 BRA `(.L_x_236) ;  /* 0xffffff6800300947 */ /* 0x000fea000383ffff */
[----:B------:R-:W-:Y:S05]  /*aa20*/  EXIT ;  /* 0x000000000000794d */ /* 0x000fea0003800000 */
.L_x_8:
[----:B-1----:R-:W-:Y:S01]  /*aa30*/  ULDC.64 UR4, c[0x0][0x650] ;  /* 0x0001940000047ab9 */ /* 0x002fe20000000a00 */
        /* <DEDUP_REMOVED lines=25> */
.L_x_238:
[----:B------:R-:W0:Y:S01]  /*abd0*/  LDC.64 R26, c[0x0][0x640] ;  /* 0x00019000ff1a7b82 */ /* 0x000e220000000a00 */
[-CC-:B------:R-:W-:Y:S02]  /*abe0*/  SHF.R.U64 R19, R14, R20.reuse, R15.reuse ;  /* 0x000000140e137219 */ /* 0x180fe4000000120f */
[----:B------:R-:W-:Y:S02]  /*abf0*/  SHF.R.U32.HI R6, RZ, R20, R15 ;  /* 0x00000014ff067219 */ /* 0x000fe4000001160f */
[----:B------:R-:W-:-:S03]  /*ac00*/  IADD3 R9, P0, RZ, -R19, RZ ;  /* 0x80000013ff097210 */ /* 0x000fc60007f1e0ff */
[----:B------:R-:W1:Y:S02]  /*ac10*/  LDC R14, c[0x0][0x618] ;  /* 0x00018600ff0e7b82 */ /* 0x000e640000000800 */
[----:B------:R-:W-:-:S04]  /*ac20*/  IMAD.X R7, RZ, RZ, ~R6, P0 ;  /* 0x000000ffff077224 */ /* 0x000fc800000e0e06 */
[-C--:B------:R-:W-:Y:S02]  /*ac30*/  IMAD R8, R7, R22.reuse, RZ ;  /* 0x0000001607087224 */ /* 0x080fe400078e02ff */
[----:B------:R-:W2:Y:S01]  /*ac40*/  LDC R20, c[0x0][0x608] ;  /* 0x00018200ff147b82 */ /* 0x000ea20000000800 */
[----:B------:R-:W-:-:S04]  /*ac50*/  IMAD.WIDE.U32 R6, R9, R22, R2 ;  /* 0x0000001609067225 */ /* 0x000fc800078e0002 */
[----:B------:R-:W-:Y:S02]  /*ac60*/  IMAD R9, R9, R23, R8 ;  /* 0x0000001709097224 */ /* 0x000fe400078e0208 */
[----:B------:R-:W-:Y:S01]  /*ac70*/  IMAD.MOV.U32 R8, RZ, RZ, -0x1 ;  /* 0xffffffffff087424 */ /* 0x000fe200078e00ff */
[----:B------:R-:W3:Y:S01]  /*ac80*/  LDC R25, c[0x0][0x658] ;  /* 0x00019600ff197b82 */ /* 0x000ee20000000800 */
[----:B------:R-:W-:Y:S01]  /*ac90*/  IMAD.IADD R7, R7, 0x1, R9 ;  /* 0x0000000107077824 */ /* 0x000fe200078e0209 */
[----:B0-----:R-:W-:-:S04]  /*aca0*/  ISETP.NE.U32.AND P0, PT, R26, RZ, PT ;  /* 0x000000ff1a00720c */ /* 0x001fc80003f05070 */
[----:B------:R-:W-:Y:S02]  /*acb0*/  ISETP.NE.AND.EX P0, PT, R27, RZ, PT, P0 ;  /* 0x000000ff1b00720c */ /* 0x000fe40003f05300 */
[----:B------:R-:W0:Y:S01]  /*acc0*/  LDC R22, c[0x0][0x600] ;  /* 0x00018000ff167b82 */ /* 0x000e220000000800 */
[-CC-:B-1----:R-:W-:Y:S02]  /*acd0*/  SHF.R.U64 R16, R6, R14.reuse, R7.reuse ;  /* 0x0000000e06107219 */ /* 0x182fe40000001207 */
[----:B------:R-:W-:-:S05]  /*ace0*/  SHF.R.U32.HI R7, RZ, R14, R7 ;  /* 0x0000000eff077219 */ /* 0x000fca0000011607 */
[----:B------:R-:W1:Y:S01]  /*acf0*/  LDC R24, c[0x0][0x648] ;  /* 0x00019200ff187b82 */ /* 0x000e620000000800 */
[-CC-:B--2---:R-:W-:Y:S02]  /*ad00*/  SHF.R.U64 R21, R16, R20.reuse, R7.reuse ;  /* 0x0000001410157219 */ /* 0x184fe40000001207 */
[----:B------:R-:W-:Y:S01]  /*ad10*/  SHF.R.U32.HI R6, RZ, R20, R7 ;  /* 0x00000014ff067219 */ /* 0x000fe20000011607 */
[----:B------:R-:W-:-:S04]  /*ad20*/  IMAD.MOV.U32 R20, RZ, RZ, 0x1 ;  /* 0x00000001ff147424 */ /* 0x000fc800078e00ff */
        /* <DEDUP_REMOVED lines=18> */
.L_x_239:
[----:B-1----:R-:W-:Y:S01]  /*ae50*/  SHF.R.U64 R7, R6, R24, R7 ;  /* 0x0000001806077219 */ /* 0x002fe20000001207 */
[----:B0-----:R-:W-:Y:S01]  /*ae60*/  VIADD R9, R22, 0xffffffff ;  /* 0xffffffff16097836 */ /* 0x001fe20000000000 */
[----:B------:R-:W-:Y:S01]  /*ae70*/  SHF.L.U32 R20, R20, R25, RZ ;  /* 0x0000001914147219 */ /* 0x000fe200000006ff */
[----:B------:R-:W-:Y:S01]  /*ae80*/  @P2 IMAD R12, R13, R18, R10 ;  /* 0x000000120d0c2224 */ /* 0x000fe200078e020a */
[----:B------:R-:W-:Y:S01]  /*ae90*/  LOP3.LUT R6, R21, R30, RZ, 0xc0, !PT ;  /* 0x0000001e15067212 */ /* 0x000fe200078ec0ff */
[----:B------:R-:W-:Y:S01]  /*aea0*/  IMAD.MOV R8, RZ, RZ, -R7 ;  /* 0x000000ffff087224 */ /* 0x000fe200078e0a07 */
[----:B------:R-:W-:Y:S01]  /*aeb0*/  LOP3.LUT R9, R16, R9, RZ, 0xc0, !PT ;  /* 0x0000000910097212 */ /* 0x000fe200078ec0ff */
[----:B------:R-:W-:Y:S02]  /*aec0*/  IMAD.MOV.U32 R16, RZ, RZ, R19 ;  /* 0x000000ffff107224 */ /* 0x000fe400078e0013 */
[----:B------:R-:W-:Y:S02]  /*aed0*/  IMAD R7, R20, R7, R6 ;  /* 0x0000000714077224 */ /* 0x000fe400078e0206 */
[----:B--2---:R-:W-:-:S02]  /*aee0*/  IMAD R6, R8, R28, R23 ;  /* 0x0000001c08067224 */ /* 0x004fc400078e0217 */
[----:B------:R-:W-:Y:S02]  /*aef0*/  IMAD.MOV.U32 R8, RZ, RZ, 0x1 ;  /* 0x00000001ff087424 */ /* 0x000fe400078e00ff */
[----:B---3--:R-:W-:Y:S02]  /*af00*/  IMAD R7, R7, R29, R12 ;  /* 0x0000001d07077224 */ /* 0x008fe400078e020c */
[----:B------:R-:W-:Y:S01]  /*af10*/  IMAD R10, R6, R22, R9 ;  /* 0x00000016060a7224 */ /* 0x000fe200078e0209 */
[----:B------:R-:W-:-:S04]  /*af20*/  PRMT R6, R8, 0x7610, R6 ;  /* 0x0000761008067816 */ /* 0x000fc80000000006 */
[----:B------:R-:W-:Y:S02]  /*af30*/  SEL R8, R10, R7, !P2 ;  /* 0x000000070a087207 */ /* 0x000fe40005000000 */
[----:B------:R-:W-:-:S07]  /*af40*/  SEL R7, R7, R10, !P2 ;  /* 0x0000000a07077207 */ /* 0x000fce0005000000 */
.L_x_237:
[----:B------:R-:W-:-:S08]  /*af50*/  NOP ;  /* 0x0000000000007918 */ /* 0x000fd00000000000 */
[----:B------:R-:W0:-:S00]  /*af60*/  USETMAXREG.DEALLOC.CTAPOOL 0x28 ;  /* 0x00000028000079c8 */ /* 0x000e0000080e0500 */
[----:B0-----:R-:W-:-:S13]  /*af70*/  ISETP.NE.AND P0, PT, R5, RZ, PT ;  /* 0x000000ff0500720c */ /* 0x001fda0003f05270 */
[----:B------:R-:W-:Y:S05]  /*af80*/  @P0 EXIT ;  /* 0x000000000000094d */ /* 0x000fea0003800000 */
[----:B------:R-:W-:Y:S01]  /*af90*/  LOP3.LUT P0, RZ, R6, 0xff, RZ, 0xc0, !PT ;  /* 0x000000ff06ff7812 */ /* 0x000fe2000780c0ff */
[----:B------:R-:W-:Y:S02]  /*afa0*/  IMAD.MOV.U32 R5, RZ, RZ, 0x1 ;  /* 0x00000001ff057424 */ /* 0x000fe400078e00ff */
[----:B------:R-:W-:-:S10]  /*afb0*/  IMAD.MOV.U32 R17, RZ, RZ, RZ ;  /* 0x000000ffff117224 */ /* 0x000fd400078e00ff */
[----:B------:R-:W-:Y:S05]  /*afc0*/  @!P0 BRA `(.L_x_240) ;  /* 0x0000000c00308947 */ /* 0x000fea0003800000 */
[----:B------:R-:W0:Y:S01]  /*afd0*/  LDC R5, c[0x0][0x28c] ;  /* 0x0000a300ff057b82 */ /* 0x000e220000000800 */
[----:B------:R-:W1:Y:S01]  /*afe0*/  S2R R11, SR_CgaCtaId ;  /* 0x00000000000b7919 */ /* 0x000e620000008800 */
[----:B------:R-:W-:Y:S01]  /*aff0*/  ULDC UR5, c[0x0][0x600] ;  /* 0x0001800000057ab9 */ /* 0x000fe20000000800 */
[----:B------:R-:W-:Y:S01]  /*b000*/  ULDC UR4, c[0x0][0xc] ;  /* 0x0000030000047ab9 */ /* 0x000fe20000000800 */
[----:B------:R-:W-:Y:S01]  /*b010*/  UIADD3 UR16, UR5, -0x1, URZ ;  /* 0xffffffff05107890 */ /* 0x000fe2000fffe03f */
[----:B------:R-:W-:Y:S01]  /*b020*/  BSSY B0, `(.L_x_240) ;  /* 0x00000c6000007945 */ /* 0x000fe20003800000 */
[----:B------:R-:W-:Y:S01]  /*b030*/  ULDC UR6, c[0x0][0x658] ;  /* 0x0001960000067ab9 */ /* 0x000fe20000000800 */
[----:B------:R-:W-:Y:S01]  /*b040*/  ULDC UR5, c[0x0][0x10] ;  /* 0x0000040000057ab9 */ /* 0x000fe20000000800 */
[----:B------:R-:W-:Y:S01]  /*b050*/  UMOV UR7, 0xffffffff ;  /* 0xffffffff00077882 */ /* 0x000fe20000000000 */
[----:B------:R-:W-:Y:S01]  /*b060*/  UMOV UR8, 0x1 ;  /* 0x0000000100087882 */ /* 0x000fe20000000000 */
[----:B------:R-:W-:Y:S01]  /*b070*/  UIMAD.WIDE.U32 UR4, UR4, UR5, URZ ;  /* 0x00000005040472a5 */ /* 0x000fe2000f8e003f */
[----:B------:R-:W-:Y:S01]  /*b080*/  IMAD.MOV.U32 R14, RZ, RZ, 0x1 ;  /* 0x00000001ff0e7424 */ /* 0x000fe200078e00ff */
[----:B------:R-:W-:Y:S01]  /*b090*/  USHF.L.U32 UR7, UR7, UR6, URZ ;  /* 0x0000000607077299 */ /* 0x000fe2000800063f */
[----:B------:R-:W-:Y:S01]  /*b0a0*/  LOP3.LUT R15, R4, 0x2, RZ, 0xfc, !PT ;  /* 0x00000002040f7812 */ /* 0x000fe200078efcff */
[----:B------:R-:W-:Y:S01]  /*b0b0*/  USHF.L.U32 UR18, UR8, UR6, URZ ;  /* 0x0000000608127299 */ /* 0x000fe2000800063f */
[----:B------:R-:W-:Y:S01]  /*b0c0*/  IMAD.MOV.U32 R17, RZ, RZ, RZ ;  /* 0x000000ffff117224 */ /* 0x000fe200078e00ff */
[----:B------:R-:W-:Y:S01]  /*b0d0*/  ULOP3.LUT UR17, URZ, UR7, URZ, 0x33, !UPT ;  /* 0x000000073f117292 */ /* 0x000fe2000f8e333f */
[----:B------:R-:W-:Y:S01]  /*b0e0*/  ULDC UR6, c[0x0][0x14] ;  /* 0x0000050000067ab9 */ /* 0x000fe20000000800 */
[----:B------:R-:W-:Y:S01]  /*b0f0*/  ULDC.64 UR22, c[0x0][0x198] ;  /* 0x0000660000167ab9 */ /* 0x000fe20000000a00 */
[----:B------:R-:W-:-:S02]  /*b100*/  UIMAD.WIDE.U32 UR20, UR4, UR6, URZ ;  /* 0x00000006041472a5 */ /* 0x000fc4000f8e003f */
[----:B------:R-:W-:Y:S01]  /*b110*/  UIMAD UR13, UR5, UR6, URZ ;  /* 0x00000006050d72a4 */ /* 0x000fe2000f8e023f */
[----:B0-----:R-:W-:-:S03]  /*b120*/  VIADD R5, R5, 0x3f ;  /* 0x0000003f05057836 */ /* 0x001fc60000000000 */
[----:B------:R-:W-:Y:S02]  /*b130*/  UIADD3 UR13, UR21, UR13, URZ ;  /* 0x0000000d150d7290 */ /* 0x000fe4000fffe03f */
[----:B------:R-:W-:-:S04]  /*b140*/  SHF.R.S32.HI R6, RZ, 0x1f, R5 ;  /* 0x0000001fff067819 */ /* 0x000fc80000011405 */
[----:B------:R-:W-:Y:S01]  /*b150*/  LEA.HI R6, R6, R5, RZ, 0x6 ;  /* 0x0000000506067211 */ /* 0x000fe200078f30ff */
[----:B------:R-:W-:Y:S01]  /*b160*/  IMAD.MOV.U32 R5, RZ, RZ, 0x1 ;  /* 0x00000001ff057424 */ /* 0x000fe200078e00ff */
[----:B-1----:R-:W-:Y:S02]  /*b170*/  LOP3.LUT R11, R11, 0x1, RZ, 0xc0, !PT ;  /* 0x000000010b0b7812 */ /* 0x002fe400078ec0ff */
[----:B------:R-:W-:-:S05]  /*b180*/  SHF.R.S32.HI R10, RZ, 0x6, R6 ;  /* 0x00000006ff0a7819 */ /* 0x000fca0000011406 */
[----:B------:R-:W-:-:S07]  /*b190*/  VIADD R12, R10, 0x1 ;  /* 0x000000010a0c7836 */ /* 0x000fce0000000000 */
.L_x_251:
[----:B------:R-:W-:-:S03]  /*b1a0*/  UMOV UR4, 0xffffffff ;  /* 0xffffffff00047882 */ /* 0x000fc60000000000 */
[----:B------:R-:W-:Y:S05]  /*b1b0*/  BRA.DIV UR4, `(.L_x_241) ;  /* 0x0000001204a07947 */ /* 0x000fea000b800000 */
[----:B------:R-:W-:-:S13]  /*b1c0*/  ELECT P0, URZ, PT ;  /* 0x00000000003f782f */ /* 0x000fda0003800000 */
.L_x_269:
[----:B------:R-:W0:Y:S01]  /*b1d0*/  LDC R6, c[0x0][0x28c] ;  /* 0x0000a300ff067b82 */ /* 0x000e220000000800 */
[----:B------:R-:W-:Y:S01]  /*b1e0*/  BSSY B1, `(.L_x_242) ;  /* 0x0000039000017945 */ /* 0x000fe20003800000 */
[----:B0-----:R-:W-:-:S13]  /*b1f0*/  ISETP.LT.OR P0, PT, R6, 0x1, !P0 ;  /* 0x000000010600780c */ /* 0x001fda0004701670 */
[----:B------:R-:W-:Y:S05]  /*b200*/  @P0 BRA `(.L_x_243) ;  /* 0x0000000000d80947 */ /* 0x000fea0003800000 */
[----:B------:R-:W-:Y:S02]  /*b210*/  IMAD R9, R8, 0x2, R11 ;  /* 0x0000000208097824 */ /* 0x000fe400078e020b */
[----:B------:R-:W-:Y:S02]  /*b220*/  IMAD.SHL.U32 R20, R7, 0x80, RZ ;  /* 0x0000008007147824 */ /* 0x000fe400078e00ff */
[----:B------:R-:W-:Y:S02]  /*b230*/  IMAD.MOV.U32 R22, RZ, RZ, RZ ;  /* 0x000000ffff167224 */ /* 0x000fe400078e00ff */
[----:B------:R-:W-:Y:S02]  /*b240*/  IMAD.MOV.U32 R6, RZ, RZ, R12 ;  /* 0x000000ffff067224 */ /* 0x000fe400078e000c */
[----:B------:R-:W-:Y:S02]  /*b250*/  IMAD.MOV.U32 R7, RZ, RZ, R5 ;  /* 0x000000ffff077224 */ /* 0x000fe400078e0005 */
[----:B------:R-:W-:-:S02]  /*b260*/  IMAD.MOV.U32 R8, RZ, RZ, R17 ;  /* 0x000000ffff087224 */ /* 0x000fc400078e0011 */
[----:B------:R-:W-:-:S07]  /*b270*/  IMAD R19, R9, 0x60, RZ ;  /* 0x0000006009137824 */ /* 0x000fce00078e02ff */
.L_x_246:
[----:B------:R-:W0:Y:S01]  /*b280*/  S2R R18, SR_CgaCtaId ;  /* 0x0000000000127919 */ /* 0x000e220000008800 */
[----:B------:R-:W-:Y:S02]  /*b290*/  MOV R9, 0x400 ;  /* 0x0000040000097802 */ /* 0x000fe40000000f00 */
[----:B------:R-:W-:-:S13]  /*b2a0*/  LOP3.LUT P1, RZ, R0, 0x7f, RZ, 0xc0, !PT ;  /* 0x0000007f00ff7812 */ /* 0x000fda000782c0ff */
[----:B------:R-:W1:Y:S01]  /*b2b0*/  @!P1 LDC R13, c[0x0][0x500] ;  /* 0x00014000ff0d9b82 */ /* 0x000e620000000800 */
[----:B0-----:R-:W-:Y:S02]  /*b2c0*/  LEA R21, R18, R9, 0x18 ;  /* 0x0000000912157211 */ /* 0x001fe400078ec0ff */
[----:B------:R-:W-:-:S03]  /*b2d0*/  SHF.L.U32 R9, R7, 0x1f, RZ ;  /* 0x0000001f07097819 */ /* 0x000fc600000006ff */
[----:B------:R-:W-:-:S04]  /*b2e0*/  IMAD R18, R8, 0x8, R21 ;  /* 0x0000000808127824 */ /* 0x000fc800078e0215 */
[----:B------:R-:W0:Y:S02]  /*b2f0*/  SYNCS.PHASECHK.TRANS64.TRYWAIT P0, [R18+URZ+0x58], R9 ;  /* 0x00005809120075a7 */ /* 0x000e24000800017f */
[----:B01----:R-:W-:Y:S05]  /*b300*/  @!P0 BRA `(.L_x_244) ;  /* 0x00000010006c8947 */ /* 0x003fea0003800000 */
.L_x_270:
[----:B0-----:R-:W-:Y:S01]  /*b310*/  PRMT R9, R15, 0x9910, RZ ;  /* 0x000099100f097816 */ /* 0x001fe200000000ff */
[----:B------:R0:W-:Y:S03]  /*b320*/  @!P1 SYNCS.ARRIVE.TRANS64 RZ, [R18+URZ], R13 ;  /* 0x0000000d12ff99a7 */ /* 0x0001e6000800003f */
[----:B------:R-:W-:-:S13]  /*b330*/  ISETP.NE.AND P0, PT, R9, 0x2, PT ;  /* 0x000000020900780c */ /* 0x000fda0003f05270 */
[----:B0-----:R-:W-:Y:S05]  /*b340*/  @P0 BRA `(.L_x_245) ;  /* 0x0000000000040947 */ /* 0x001fea0003800000 */
[----:B------:R-:W-:Y:S01]  /*b350*/  BPT.TRAP 0x1 ;  /* 0x000000040000795c */ /* 0x000fe20000300000 */
.L_x_245:
[----:B------:R-:W-:Y:S01]  /*b360*/  IMAD R9, R8, 0x2, R11 ;  /* 0x0000000208097824 */ /* 0x000fe200078e020b */
[----:B------:R-:W-:Y:S01]  /*b370*/  R2UR UR9, R18 ;  /* 0x00000000120972ca */ /* 0x000fe200000e0000 */
[--C-:B------:R-:W-:Y:S01]  /*b380*/  IMAD R13, R8, 0x2000, R21.reuse ;  /* 0x00002000080d7824 */ /* 0x100fe200078e0215 */
[----:B------:R-:W-:Y:S01]  /*b390*/  UIADD3 UR4, UP0, UR22, 0xf0, URZ ;  /* 0x000000f016047890 */ /* 0x000fe2000ff1e03f */
[----:B------:R-:W-:Y:S01]  /*b3a0*/  IMAD R9, R9, 0x1800, R21 ;  /* 0x0000180009097824 */ /* 0x000fe200078e0215 */
[----:B------:R-:W-:Y:S01]  /*b3b0*/  R2UR UR11, R20 ;  /* 0x00000000140b72ca */ /* 0x000fe200000e0000 */
[----:B------:R-:W-:Y:S01]  /*b3c0*/  VIADD R6, R6, 0xffffffff ;  /* 0xffffffff06067836 */ /* 0x000fe20000000000 */
[----:B------:R-:W-:Y:S01]  /*b3d0*/  R2UR UR5, R13 ;  /* 0x000000000d0572ca */ /* 0x000fe200000e0000 */
[----:B------:R-:W-:Y:S01]  /*b3e0*/  UIADD3 UR24, UP1, UR22, 0x1f0, URZ ;  /* 0x000001f016187890 */ /* 0x000fe2000ff3e03f */
[----:B------:R-:W-:Y:S01]  /*b3f0*/  R2UR UR8, R9 ;  /* 0x00000000090872ca */ /* 0x000fe200000e0000 */
[----:B------:R-:W-:Y:S01]  /*b400*/  VIADD R8, R8, 0x1 ;  /* 0x0000000108087836 */ /* 0x000fe20000000000 */
[----:B------:R-:W-:Y:S01]  /*b410*/  R2UR UR10, R22 ;  /* 0x00000000160a72ca */ /* 0x000fe200000e0000 */
[----:B------:R-:W-:Y:S01]  /*b420*/  UIADD3.X UR25, URZ, UR23, URZ, UP1, !UPT ;  /* 0x000000173f197290 */ /* 0x000fe20008ffe43f */
[----:B------:R-:W-:Y:S01]  /*b430*/  R2UR UR12, R16 ;  /* 0x00000000100c72ca */ /* 0x000fe200000e0000 */
[----:B------:R-:W-:Y:S01]  /*b440*/  UMOV UR6, 0x0 ;  /* 0x0000000000067882 */ /* 0x000fe20000000000 */
[----:B------:R-:W-:Y:S01]  /*b450*/  R2UR UR19, R19 ;  /* 0x00000000131372ca */ /* 0x000fe200000e0000 */
[----:B------:R-:W-:Y:S01]  /*b460*/  UMOV UR7, 0x10000000 ;  /* 0x1000000000077882 */ /* 0x000fe20000000000 */
[----:B------:R-:W-:Y:S01]  /*b470*/  ISETP.GT.AND P1, PT, R6, 0x1, PT ;  /* 0x000000010600780c */ /* 0x000fe20003f24270 */
[----:B------:R-:W-:Y:S01]  /*b480*/  UMOV UR26, 0x30000 ;  /* 0x00030000001a7882 */ /* 0x000fe20000000000 */
[----:B------:R-:W-:Y:S01]  /*b490*/  ISETP.NE.AND P0, PT, R8, 0xb, PT ;  /* 0x0000000b0800780c */ /* 0x000fe20003f05270 */
[----:B------:R-:W-:Y:S01]  /*b4a0*/  UIADD3 UR14, UR5, 0x180, URZ ;  /* 0x00000180050e7890 */ /* 0x000fe2000fffe03f */
[----:B------:R-:W-:Y:S01]  /*b4b0*/  VIADD R22, R22, 0x40 ;  /* 0x0000004016167836 */ /* 0x000fe20000000000 */
[----:B------:R-:W-:Y:S01]  /*b4c0*/  UIADD3.X UR5, URZ, UR23, URZ, UP0, !UPT ;  /* 0x000000173f057290 */ /* 0x000fe200087fe43f */
[----:B------:R-:W-:Y:S01]  /*b4d0*/  SEL R18, RZ, 0x1, P0 ;  /* 0x00000001ff127807 */ /* 0x000fe20000000000 */
[----:B------:R-:W-:Y:S01]  /*b4e0*/  UIADD3 UR15, UR8, 0x16180, URZ ;  /* 0x00016180080f7890 */ /* 0x000fe2000fffe03f */
[----:B------:R-:W-:-:S02]  /*b4f0*/  SEL R8, R8, RZ, P0 ;  /* 0x000000ff08087207 */ /* 0x000fc40000000000 */
[----:B------:R-:W-:Y:S01]  /*b500*/  UMOV UR8, UR14 ;  /* 0x0000000e00087c82 */ /* 0x000fe20008000000 */
[----:B------:R-:W-:-:S03]  /*b510*/  LOP3.LUT R7, R7, R18, RZ, 0x3c, !PT ;  /* 0x0000001207077212 */ /* 0x000fc600078e3cff */
[----:B------:R0:W-:Y:S02]  /*b520*/  UTMALDG.3D [UR8], [UR4], desc[UR6] ;  /* 0x00000608040075b4 */ /* 0x0001e40008011000 */
[----:B0-----:R-:W-:Y:S01]  /*b530*/  UMOV UR8, UR15 ;  /* 0x0000000f00087c82 */ /* 0x001fe20008000000 */
[----:B------:R-:W-:Y:S02]  /*b540*/  UMOV UR11, UR19 ;  /* 0x00000013000b7c82 */ /* 0x000fe40008000000 */
[----:B------:R0:W-:Y:S02]  /*b550*/  UTMALDG.3D.MULTICAST [UR8], [UR24], UR26, desc[UR6] ;  /* 0x00000608180073b4 */ /* 0x0001e4000801181a */
[----:B0-----:R-:W-:Y:S05]  /*b560*/  @P1 BRA `(.L_x_246) ;  /* 0xfffffffc00441947 */ /* 0x001fea000383ffff */
.L_x_243:
[----:B------:R-:W-:Y:S05]  /*b570*/  BSYNC B1 ;  /* 0x0000000000017941 */ /* 0x000fea0003800000 */
.L_x_242:
[----:B------:R-:W-:Y:S01]  /*b580*/  LOP3.LUT P1, RZ, R14, 0xff, RZ, 0xc0, !PT ;  /* 0x000000ff0eff7812 */ /* 0x000fe2000782c0ff */
[C---:B------:R-:W-:Y:S01]  /*b590*/  IMAD.IADD R17, R10.reuse, 0x1, R17 ;  /* 0x000000010a117824 */ /* 0x040fe200078e0211 */
[----:B------:R-:W-:Y:S01]  /*b5a0*/  ULDC.64 UR4, c[0x0][0x650] ;  /* 0x0001940000047ab9 */ /* 0x000fe20000000a00 */
[C---:B------:R-:W-:Y:S01]  /*b5b0*/  ISETP.GE.U32.AND P3, PT, R10.reuse, 0xb, PT ;  /* 0x0000000b0a00780c */ /* 0x040fe20003f66070 */
[----:B------:R-:W-:Y:S01]  /*b5c0*/  BSSY B1, `(.L_x_247) ;  /* 0x0000069000017945 */ /* 0x000fe20003800000 */
[----:B------:R-:W-:Y:S01]  /*b5d0*/  IMAD.MOV.U32 R16, RZ, RZ, -0x1 ;  /* 0xffffffffff107424 */ /* 0x000fe200078e00ff */
[----:B------:R-:W-:Y:S02]  /*b5e0*/  ISETP.GT.U32.AND P0, PT, R17, 0xa, PT ;  /* 0x0000000a1100780c */ /* 0x000fe40003f04070 */
[----:B------:R-:W-:Y:S02]  /*b5f0*/  PRMT R14, RZ, 0x7610, R14 ;  /* 0x00007610ff0e7816 */ /* 0x000fe4000000000e */
[----:B------:R-:W-:-:S03]  /*b600*/  ISETP.LT.U32.AND P0, PT, R10, 0xb, P0 ;  /* 0x0000000b0a00780c */ /* 0x000fc60000701070 */
[----:B------:R-:W0:Y:S01]  /*b610*/  @P1 S2R R7, SR_CgaCtaId ;  /* 0x0000000000071919 */ /* 0x000e220000008800 */
[----:B------:R-:W-:-:S04]  /*b620*/  @P1 MOV R6, 0x400 ;  /* 0x0000040000061802 */ /* 0x000fc80000000f00 */
[----:B0-----:R-:W-:Y:S01]  /*b630*/  @P1 LEA R8, R7, R6, 0x18 ;  /* 0x0000000607081211 */ /* 0x001fe200078ec0ff */
[----:B------:R-:W-:Y:S01]  /*b640*/  IMAD.WIDE.U32 R6, R17, -0x45d1745d, RZ ;  /* 0xba2e8ba311067825 */ /* 0x000fe200078e00ff */
[----:B------:R-:W-:Y:S02]  /*b650*/  SEL R6, RZ, 0x1, !P0 ;  /* 0x00000001ff067807 */ /* 0x000fe40004000000 */
[----:B------:R0:W-:Y:S01]  /*b660*/  @P1 SYNCS.ARRIVE.TRANS64.A1T0 RZ, [R8+URZ+0xc8], RZ ;  /* 0x0000c8ff08ff19a7 */ /* 0x0001e2000810003f */
[----:B------:R-:W-:Y:S02]  /*b670*/  IADD3 R2, P1, R2, UR20, RZ ;  /* 0x0000001402027c10 */ /* 0x000fe4000ff3e0ff */
[----:B------:R-:W-:Y:S02]  /*b680*/  LOP3.LUT R5, R5, R6, RZ, 0x3c, !PT ;  /* 0x0000000605057212 */ /* 0x000fe400078e3cff */
[----:B------:R-:W-:Y:S02]  /*b690*/  IADD3.X R3, R3, UR13, RZ, P1, !PT ;  /* 0x0000000d03037c10 */ /* 0x000fe40008ffe4ff */
[----:B------:R-:W-:-:S02]  /*b6a0*/  ISETP.GE.U32.AND P0, PT, R2, UR4, PT ;  /* 0x0000000402007c0c */ /* 0x000fc4000bf06070 */
[----:B0-----:R-:W-:Y:S01]  /*b6b0*/  SHF.R.U32.HI R8, RZ, 0x3, R7 ;  /* 0x00000003ff087819 */ /* 0x001fe20000011607 */
[----:B------:R-:W-:Y:S01]  /*b6c0*/  IMAD.MOV.U32 R7, RZ, RZ, -0x1 ;  /* 0xffffffffff077424 */ /* 0x000fe200078e00ff */
[----:B------:R-:W-:Y:S02]  /*b6d0*/  ISETP.GE.U32.AND.EX P0, PT, R3, UR5, PT, P0 ;  /* 0x0000000503007c0c */ /* 0x000fe4000bf06100 */
[----:B------:R-:W-:Y:S01]  /*b6e0*/  @P3 LOP3.LUT R5, R5, 0x1, R8, 0x78, !PT ;  /* 0x0000000105053812 */ /* 0x000fe200078e7808 */
[----:B------:R-:W-:Y:S01]  /*b6f0*/  IMAD R17, R8, -0xb, R17 ;  /* 0xfffffff508117824 */ /* 0x000fe200078e0211 */
[----:B------:R-:W-:Y:S01]  /*b700*/  PRMT R6, RZ, 0x7610, R6 ;  /* 0x00007610ff067816 */ /* 0x000fe20000000006 */
[----:B------:R-:W-:-:S08]  /*b710*/  IMAD.MOV.U32 R8, RZ, RZ, -0x1 ;  /* 0xffffffffff087424 */ /* 0x000fd000078e00ff */
[----:B------:R-:W-:Y:S05]  /*b720*/  @P0 BRA `(.L_x_248) ;  /* 0x0000000400480947 */ /* 0x000fea0003800000 */
[----:B------:R-:W0:Y:S01]  /*b730*/  S2R R18, SR_CTAID.X ;  /* 0x0000000000127919 */ /* 0x000e220000002500 */
[----:B------:R-:W-:Y:S01]  /*b740*/  ULDC.64 UR4, c[0x0][0x628] ;  /* 0x00018a0000047ab9 */ /* 0x000fe20000000a00 */
[----:B------:R-:W1:Y:S01]  /*b750*/  LDC R19, c[0x0][0x144] ;  /* 0x00005100ff137b82 */ /* 0x000e620000000800 */
[----:B------:R-:W-:Y:S01]  /*b760*/  ISETP.NE.U32.AND P0, PT, RZ, UR4, PT ;  /* 0x00000004ff007c0c */ /* 0x000fe2000bf05070 */
[----:B------:R-:W2:Y:S01]  /*b770*/  S2R R13, SR_CTAID.Y ;  /* 0x00000000000d7919 */ /* 0x000ea20000002600 */
[----:B------:R-:W-:Y:S01]  /*b780*/  ULDC UR7, c[0x0][0x630] ;  /* 0x00018c0000077ab9 */ /* 0x000fe20000000800 */
[----:B------:R-:W-:Y:S01]  /*b790*/  ULDC UR8, c[0x0][0x150] ;  /* 0x0000540000087ab9 */ /* 0x000fe20000000800 */
[----:B------:R-:W-:Y:S01]  /*b7a0*/  ISETP.NE.AND.EX P0, PT, RZ, UR5, PT, P0 ;  /* 0x00000005ff007c0c */ /* 0x000fe2000bf05300 */
[----:B------:R-:W-:Y:S02]  /*b7b0*/  IMAD.MOV.U32 R6, RZ, RZ, R2 ;  /* 0x000000ffff067224 */ /* 0x000fe400078e0002 */
[----:B------:R-:W-:Y:S01]  /*b7c0*/  IMAD.MOV.U32 R7, RZ, RZ, R3 ;  /* 0x000000ffff077224 */ /* 0x000fe200078e0003 */
[----:B0-----:R-:W-:-:S09]  /*b7d0*/  I2FP.F32.U32 R20, R18 ;  /* 0x0000001200147245 */ /* 0x001fd20000201000 */
[----:B------:R-:W-:Y:S05]  /*b7e0*/  @!P0 BRA `(.L_x_249) ;  /* 0x0000000000288947 */ /* 0x000fea0003800000 */
[----:B------:R-:W-:Y:S02]  /*b7f0*/  ULDC UR6, c[0x0][0x634] ;  /* 0x00018d0000067ab9 */ /* 0x000fe40000000800 */
[----:B------:R-:W-:-:S05]  /*b800*/  IADD3 R7, P0, R2, UR6, RZ ;  /* 0x0000000602077c10 */ /* 0x000fca000ff1e0ff */
[----:B------:R-:W-:-:S04]  /*b810*/  IMAD.X R21, RZ, RZ, R3, P0 ;  /* 0x000000ffff157224 */ /* 0x000fc800000e0603 */
[----:B------:R-:W-:-:S04]  /*b820*/  IMAD.WIDE.U32 R8, R21, UR4, RZ ;  /* 0x0000000415087c25 */ /* 0x000fc8000f8e00ff */
[----:B------:R-:W-:-:S04]  /*b830*/  IMAD.WIDE.U32 R8, P0, R7, UR5, R8 ;  /* 0x0000000507087c25 */ /* 0x000fc8000f800008 */
[----:B------:R-:W-:-:S04]  /*b840*/  IMAD.WIDE.U32 R6, R7, UR4, RZ ;  /* 0x0000000407067c25 */ /* 0x000fc8000f8e00ff */
[----:B------:R-:W-:Y:S01]  /*b850*/  IMAD.MOV.U32 R6, RZ, RZ, R9 ;  /* 0x000000ffff067224 */ /* 0x000fe200078e0009 */
[----:B------:R-:W-:Y:S01]  /*b860*/  IADD3 RZ, P1, R7, R8, RZ ;  /* 0x0000000807ff7210 */ /* 0x000fe20007f3e0ff */
[----:B------:R-:W-:-:S04]  /*b870*/  IMAD.X R7, RZ, RZ, RZ, P0 ;  /* 0x000000ffff077224 */ /* 0x000fc800000e06ff */
[----:B------:R-:W-:-:S08]  /*b880*/  IMAD.WIDE.U32.X R6, R21, UR5, R6, P1 ;  /* 0x0000000515067c25 */ /* 0x000fd000088e0406 */
.L_x_249:
[----:B------:R-:W-:Y:S01]  /*b890*/  FMUL R20, R20, UR8 ;  /* 0x0000000814147c20 */ /* 0x000fe20008400000 */
[--C-:B------:R-:W-:Y:S01]  /*b8a0*/  SHF.R.U64 R16, R6, UR7, R7.reuse ;  /* 0x0000000706107c19 */ /* 0x100fe20008001207 */
[----:B------:R-:W-:Y:S01]  /*b8b0*/  ULDC.64 UR4, c[0x0][0x620] ;  /* 0x0001880000047ab9 */ /* 0x000fe20000000a00 */
[----:B------:R-:W-:Y:S01]  /*b8c0*/  SHF.R.U32.HI R6, RZ, UR7, R7 ;  /* 0x00000007ff067c19 */ /* 0x000fe20008011607 */
[----:B------:R-:W-:Y:S01]  /*b8d0*/  ULDC.64 UR6, c[0x0][0x640] ;  /* 0x0001900000067ab9 */ /* 0x000fe20000000a00 */
[----:B------:R-:W-:Y:S01]  /*b8e0*/  IADD3 R7, P0, RZ, -R16, RZ ;  /* 0x80000010ff077210 */ /* 0x000fe20007f1e0ff */
[----:B------:R-:W0:Y:S01]  /*b8f0*/  F2I.U32.TRUNC.NTZ R20, R20 ;  /* 0x0000001400147305 */ /* 0x000e22000020f000 */
[----:B------:R-:W3:Y:S03]  /*b900*/  LDC R22, c[0x0][0x148] ;  /* 0x00005200ff167b82 */ /* 0x000ee60000000800 */
[----:B------:R-:W-:Y:S01]  /*b910*/  IMAD.X R6, RZ, RZ, ~R6, P0 ;  /* 0x000000ffff067224 */ /* 0x000fe200000e0e06 */
[----:B------:R-:W-:-:S03]  /*b920*/  ISETP.NE.U32.AND P0, PT, RZ, UR6, PT ;  /* 0x00000006ff007c0c */ /* 0x000fc6000bf05070 */
[----:B------:R-:W-:Y:S01]  /*b930*/  IMAD R6, R6, UR4, RZ ;  /* 0x0000000406067c24 */ /* 0x000fe2000f8e02ff */
[----:B------:R-:W-:-:S03]  /*b940*/  ISETP.NE.AND.EX P0, PT, RZ, UR7, PT, P0 ;  /* 0x00000007ff007c0c */ /* 0x000fc6000bf05300 */
[C---:B------:R-:W-:Y:S01]  /*b950*/  IMAD R9, R7.reuse, UR5, R6 ;  /* 0x0000000507097c24 */ /* 0x040fe2000f8e0206 */
[----:B------:R-:W-:Y:S01]  /*b960*/  ULDC UR5, c[0x0][0x154] ;  /* 0x0000550000057ab9 */ /* 0x000fe20000000800 */
[----:B------:R-:W-:Y:S01]  /*b970*/  IMAD.WIDE.U32 R6, R7, UR4, R2 ;  /* 0x0000000407067c25 */ /* 0x000fe2000f8e0002 */
[----:B------:R-:W-:-:S03]  /*b980*/  ULDC UR4, c[0x0][0x618] ;  /* 0x0001860000047ab9 */ /* 0x000fc60000000800 */
[----:B0-----:R-:W-:Y:S02]  /*b990*/  IMAD.MOV R8, RZ, RZ, -R20 ;  /* 0x000000ffff087224 */ /* 0x001fe400078e0a14 */
[----:B------:R-:W-:Y:S02]  /*b9a0*/  IMAD.IADD R7, R7, 0x1, R9 ;  /* 0x0000000107077824 */ /* 0x000fe400078e0209 */
[----:B-1----:R-:W-:Y:S01]  /*b9b0*/  IMAD R18, R19, R8, R18 ;  /* 0x0000000813127224 */ /* 0x002fe200078e0212 */
[----:B--2---:R-:W-:Y:S02]  /*b9c0*/  I2FP.F32.U32 R8, R13 ;  /* 0x0000000d00087245 */ /* 0x004fe40000201000 */
[--C-:B------:R-:W-:Y:S02]  /*b9d0*/  SHF.R.U64 R19, R6, UR4, R7.reuse ;  /* 0x0000000406137c19 */ /* 0x100fe40008001207 */
[----:B------:R-:W-:Y:S01]  /*b9e0*/  SHF.R.U32.HI R6, RZ, UR4, R7 ;  /* 0x00000004ff067c19 */ /* 0x000fe20008011607 */
[----:B------:R-:W-:Y:S01]  /*b9f0*/  FMUL R8, R8, UR5 ;  /* 0x0000000508087c20 */ /* 0x000fe20008400000 */
[----:B------:R-:W-:-:S02]  /*ba00*/  ULDC UR4, c[0x0][0x608] ;  /* 0x0001820000047ab9 */ /* 0x000fc40000000800 */
[--C-:B------:R-:W-:Y:S01]  /*ba10*/  SHF.R.U64 R21, R19, UR4, R6.reuse ;  /* 0x0000000413157c19 */ /* 0x100fe20008001206 */
[----:B------:R0:W1:Y:S01]  /*ba20*/  F2I.U32.TRUNC.NTZ R24, R8 ;  /* 0x0000000800187305 */ /* 0x000062000020f000 */
[----:B------:R-:W-:Y:S01]  /*ba30*/  SHF.R.U32.HI R6, RZ, UR4, R6 ;  /* 0x00000004ff067c19 */ /* 0x000fe20008011606 */
[----:B------:R-:W-:-:S03]  /*ba40*/  ULDC UR4, c[0x0][0x658] ;  /* 0x0001960000047ab9 */ /* 0x000fc60000000800 */
[--C-:B------:R-:W-:Y:S02]  /*ba50*/  SHF.R.U64 R20, R21, UR4, R6.reuse ;  /* 0x0000000415147c19 */ /* 0x100fe40008001206 */
[----:B------:R-:W-:-:S03]  /*ba60*/  SHF.R.U32.HI R23, RZ, UR4, R6 ;  /* 0x00000004ff177c19 */ /* 0x000fc60008011606 */
[----:B------:R-:W-:Y:S02]  /*ba70*/  IMAD.MOV.U32 R6, RZ, RZ, R20 ;  /* 0x000000ffff067224 */ /* 0x000fe400078e0014 */
[----:B------:R-:W-:Y:S01]  /*ba80*/  IMAD.MOV.U32 R7, RZ, RZ, R23 ;  /* 0x000000ffff077224 */ /* 0x000fe200078e0017 */
[----:B0-----:R-:W-:Y:S06]  /*ba90*/  @!P0 BRA `(.L_x_250) ;  /* 0x0000000000288947 */ /* 0x001fec0003800000 */
        /* <DEDUP_REMOVED lines=10> */
.L_x_250:
[----:B------:R-:W-:Y:S01]  /*bb40*/  ULDC UR4, c[0x0][0x648] ;  /* 0x0001920000047ab9 */ /* 0x000fe20000000800 */
[----:B------:R-:W-:Y:S01]  /*bb50*/  LOP3.LUT R21, R21, UR17, RZ, 0xc0, !PT ;  /* 0x0000001115157c12 */ /* 0x000fe2000f8ec0ff */
[----:B-1----:R-:W-:Y:S01]  /*bb60*/  IMAD.MOV R24, RZ, RZ, -R24 ;  /* 0x000000ffff187224 */ /* 0x002fe200078e0a18 */
[----:B------:R-:W-:Y:S01]  /*bb70*/  SHF.R.U64 R6, R6, UR4, R7 ;  /* 0x0000000406067c19 */ /* 0x000fe20008001207 */
[----:B------:R-:W-:Y:S01]  /*bb80*/  ULDC UR4, c[0x0][0x638] ;  /* 0x00018e0000047ab9 */ /* 0x000fe20000000800 */
[----:B------:R-:W-:Y:S01]  /*bb90*/  LOP3.LUT R19, R19, UR16, RZ, 0xc0, !PT ;  /* 0x0000001013137c12 */ /* 0x000fe2000f8ec0ff */
[----:B---3--:R-:W-:Y:S01]  /*bba0*/  @P2 IMAD R18, R22, R24, R13 ;  /* 0x0000001816122224 */ /* 0x008fe200078e020d */
[----:B------:R-:W-:Y:S01]  /*bbb0*/  ULDC UR5, c[0x0][0x610] ;  /* 0x0001840000057ab9 */ /* 0x000fe20000000800 */
[----:B------:R-:W-:Y:S02]  /*bbc0*/  IMAD.MOV R7, RZ, RZ, -R6 ;  /* 0x000000ffff077224 */ /* 0x000fe400078e0a06 */
[----:B------:R-:W-:-:S02]  /*bbd0*/  IMAD R21, R6, UR18, R21 ;  /* 0x0000001206157c24 */ /* 0x000fc4000f8e0215 */
[----:B------:R-:W-:Y:S01]  /*bbe0*/  IMAD R20, R7, UR4, R20 ;  /* 0x0000000407147c24 */ /* 0x000fe2000f8e0214 */
[----:B------:R-:W-:Y:S01]  /*bbf0*/  ULDC UR4, c[0x0][0x600] ;  /* 0x0001800000047ab9 */ /* 0x000fe20000000800 */
[----:B------:R-:W-:Y:S02]  /*bc00*/  IMAD R18, R21, UR5, R18 ;  /* 0x0000000515127c24 */ /* 0x000fe4000f8e0212 */
[----:B------:R-:W-:Y:S02]  /*bc10*/  IMAD R7, R20, UR4, R19 ;  /* 0x0000000414077c24 */ /* 0x000fe4000f8e0213 */
[----:B------:R-:W-:-:S03]  /*bc20*/  IMAD.MOV.U32 R6, RZ, RZ, 0x1 ;  /* 0x00000001ff067424 */ /* 0x000fc600078e00ff */
[----:B------:R-:W-:Y:S02]  /*bc30*/  SEL R8, R7, R18, !P2 ;  /* 0x0000001207087207 */ /* 0x000fe40005000000 */
[----:B------:R-:W-:-:S07]  /*bc40*/  SEL R7, R18, R7, !P2 ;  /* 0x0000000712077207 */ /* 0x000fce0005000000 */
.L_x_248:
[----:B------:R-:W-:Y:S05]  /*bc50*/  BSYNC B1 ;  /* 0x0000000000017941 */ /* 0x000fea0003800000 */
.L_x_247:
[----:B------:R-:W-:-:S13]  /*bc60*/  LOP3.LUT P0, RZ, R6, 0xff, RZ, 0xc0, !PT ;  /* 0x000000ff06ff7812 */ /* 0x000fda000780c0ff */
[----:B------:R-:W-:Y:S05]  /*bc70*/  @P0 BRA `(.L_x_251) ;  /* 0xfffffff400480947 */ /* 0x000fea000383ffff */
[----:B------:R-:W-:Y:S05]  /*bc80*/  BSYNC B0 ;  /* 0x0000000000007941 */ /* 0x000fea0003800000 */
.L_x_240:
[----:B------:R-:W-:-:S03]  /*bc90*/  UMOV UR4, 0xffffffff ;  /* 0xffffffff00047882 */ /* 0x000fc60000000000 */
[----:B------:R-:W-:Y:S05]  /*bca0*/  BRA.DIV UR4, `(.L_x_252) ;  /* 0x0000000a04187947 */ /* 0x000fea000b800000 */
[----:B------:R-:W-:-:S13]  /*bcb0*/  ELECT P0, URZ, PT ;  /* 0x00000000003f782f */ /* 0x000fda0003800000 */
.L_x_273:
[----:B------:R-:W-:Y:S04]  /*bcc0*/  BSSY B0, `(.L_x_253) ;  /* 0x000006a000007945 */ /* 0x000fe80003800000 */
[----:B------:R-:W-:Y:S05]  /*bcd0*/  @!P0 BRA `(.L_x_254) ;  /* 0x0000000400a08947 */ /* 0x000fea0003800000 */
[----:B------:R-:W-:-:S04]  /*bce0*/  LOP3.LUT R4, R4, 0x2, RZ, 0xfc, !PT ;  /* 0x0000000204047812 */ /* 0x000fc800078efcff */
[----:B------:R-:W-:-:S13]  /*bcf0*/  ISETP.NE.AND P0, PT, R4, 0x3, PT ;  /* 0x000000030400780c */ /* 0x000fda0003f05270 */
[----:B------:R-:W-:Y:S05]  /*bd00*/  @!P0 BRA `(.L_x_255) ;  /* 0x0000000000048947 */ /* 0x000fea0003800000 */
[----:B------:R-:W-:Y:S01]  /*bd10*/  BPT.TRAP 0x1 ;  /* 0x000000040000795c */ /* 0x000fe20000300000 */
.L_x_255:
[----:B------:R-:W0:Y:S01]  /*bd20*/  S2R R3, SR_CgaCtaId ;  /* 0x0000000000037919 */ /* 0x000e220000008800 */
[----:B------:R-:W-:-:S04]  /*bd30*/  MOV R0, 0x400 ;  /* 0x0000040000007802 */ /* 0x000fc80000000f00 */
[----:B0-----:R-:W-:Y:S02]  /*bd40*/  LEA R0, R3, R0, 0x18 ;  /* 0x0000000003007211 */ /* 0x001fe400078ec0ff */
[----:B------:R-:W-:-:S03]  /*bd50*/  SHF.L.U32 R3, R5, 0x1f, RZ ;  /* 0x0000001f05037819 */ /* 0x000fc600000006ff */
[----:B------:R-:W-:-:S04]  /*bd60*/  VIADD R0, R0, 0x58 ;  /* 0x0000005800007836 */ /* 0x000fc80000000000 */
[C---:B------:R-:W-:Y:S02]  /*bd70*/  IMAD R6, R17.reuse, 0x8, R0 ;  /* 0x0000000811067824 */ /* 0x040fe400078e0200 */
[----:B------:R-:W-:Y:S02]  /*bd80*/  VIADD R17, R17, 0x1 ;  /* 0x0000000111117836 */ /* 0x000fe40000000000 */
[----:B------:R-:W0:Y:S03]  /*bd90*/  SYNCS.PHASECHK.TRANS64.TRYWAIT P0, [R6+URZ], R3 ;  /* 0x00000003060075a7 */ /* 0x000e26000800017f */
[----:B------:R-:W-:-:S04]  /*bda0*/  ISETP.NE.AND P1, PT, R17, 0xb, PT ;  /* 0x0000000b1100780c */ /* 0x000fc80003f25270 */
[----:B------:R-:W-:Y:S02]  /*bdb0*/  SEL R2, RZ, 0x1, P1 ;  /* 0x00000001ff027807 */ /* 0x000fe40000800000 */
[----:B------:R-:W-:Y:S02]  /*bdc0*/  SEL R17, R17, RZ, P1 ;  /* 0x000000ff11117207 */ /* 0x000fe40000800000 */
[----:B------:R-:W-:-:S03]  /*bdd0*/  LOP3.LUT R8, R5, R2, RZ, 0x3c, !PT ;  /* 0x0000000205087212 */ /* 0x000fc600078e3cff */
[----:B------:R-:W-:Y:S01]  /*bde0*/  IMAD R7, R17, 0x8, R0 ;  /* 0x0000000811077824 */ /* 0x000fe200078e0200 */
[----:B------:R-:W-:Y:S01]  /*bdf0*/  SHF.L.U32 R4, R8, 0x1f, RZ ;  /* 0x0000001f08047819 */ /* 0x000fe200000006ff */
[----:B0-----:R-:W-:Y:S06]  /*be00*/  @!P0 BRA `(.L_x_256) ;  /* 0x0000000400e08947 */ /* 0x001fec0003800000 */
.L_x_274:
[----:B------:R-:W1:Y:S01]  /*be10*/  SYNCS.PHASECHK.TRANS64.TRYWAIT P0, [R7+URZ], R4 ;  /* 0x00000004070075a7 */ /* 0x000e62000800017f */
[----:B------:R-:W-:-:S05]  /*be20*/  VIADD R2, R17, 0x1 ;  /* 0x0000000111027836 */ /* 0x000fca0000000000 */
[----:B------:R-:W-:-:S04]  /*be30*/  ISETP.NE.AND P1, PT, R2, 0xb, PT ;  /* 0x0000000b0200780c */ /* 0x000fc80003f25270 */
[----:B0-----:R-:W-:Y:S02]  /*be40*/  SEL R3, RZ, 0x1, P1 ;  /* 0x00000001ff037807 */ /* 0x001fe40000800000 */
[----:B------:R-:W-:Y:S02]  /*be50*/  SEL R9, R2, RZ, P1 ;  /* 0x000000ff02097207 */ /* 0x000fe40000800000 */
[----:B------:R-:W-:-:S03]  /*be60*/  LOP3.LUT R8, R8, R3, RZ, 0x3c, !PT ;  /* 0x0000000308087212 */ /* 0x000fc600078e3cff */
[----:B------:R-:W-:Y:S01]  /*be70*/  IMAD R6, R9, 0x8, R0 ;  /* 0x0000000809067824 */ /* 0x000fe200078e0200 */
[----:B------:R-:W-:Y:S01]  /*be80*/  SHF.L.U32 R5, R8, 0x1f, RZ ;  /* 0x0000001f08057819 */ /* 0x000fe200000006ff */
[----:B-1----:R-:W-:Y:S06]  /*be90*/  @!P0 BRA `(.L_x_257) ;  /* 0x0000000400d08947 */ /* 0x002fec0003800000 */
.L_x_275:
[----:B------:R-:W1:Y:S01]  /*bea0*/  SYNCS.PHASECHK.TRANS64.TRYWAIT P0, [R6+URZ], R5 ;  /* 0x00000005060075a7 */ /* 0x000e62000800017f */
[----:B------:R-:W-:-:S05]  /*beb0*/  VIADD R2, R9, 0x1 ;  /* 0x0000000109027836 */ /* 0x000fca0000000000 */
[----:B------:R-:W-:-:S04]  /*bec0*/  ISETP.NE.AND P1, PT, R2, 0xb, PT ;  /* 0x0000000b0200780c */ /* 0x000fc80003f25270 */
[----:B------:R-:W-:Y:S02]  /*bed0*/  SEL R3, RZ, 0x1, P1 ;  /* 0x00000001ff037807 */ /* 0x000fe40000800000 */
[----:B0-----:R-:W-:Y:S02]  /*bee0*/  SEL R7, R2, RZ, P1 ;  /* 0x000000ff02077207 */ /* 0x001fe40000800000 */
[----:B------:R-:W-:-:S03]  /*bef0*/  LOP3.LUT R8, R8, R3, RZ, 0x3c, !PT ;  /* 0x0000000308087212 */ /* 0x000fc600078e3cff */
[----:B------:R-:W-:Y:S01]  /*bf00*/  IMAD R9, R7, 0x8, R0 ;  /* 0x0000000807097824 */ /* 0x000fe200078e0200 */
[----:B------:R-:W-:Y:S01]  /*bf10*/  SHF.L.U32 R4, R8, 0x1f, RZ ;  /* 0x0000001f08047819 */ /* 0x000fe200000006ff */
[----:B-1----:R-:W-:Y:S06]  /*bf20*/  @!P0 BRA `(.L_x_258) ;  /* 0x0000000400c08947 */ /* 0x002fec0003800000 */
.L_x_276:
[----:B------:R-:W1:Y:S01]  /*bf30*/  SYNCS.PHASECHK.TRANS64.TRYWAIT P0, [R9+URZ], R4 ;  /* 0x00000004090075a7 */ /* 0x000e62000800017f */
[----:B------:R-:W-:-:S05]  /*bf40*/  VIADD R2, R7, 0x1 ;  /* 0x0000000107027836 */ /* 0x000fca0000000000 */
[----:B------:R-:W-:-:S04]  /*bf50*/  ISETP.NE.AND P1, PT, R2, 0xb, PT ;  /* 0x0000000b0200780c */ /* 0x000fc80003f25270 */
[----:B------:R-:W-:Y:S02]  /*bf60*/  SEL R3, RZ, 0x1, P1 ;  /* 0x00000001ff037807 */ /* 0x000fe40000800000 */
[----:B------:R-:W-:Y:S02]  /*bf70*/  SEL R7, R2, RZ, P1 ;  /* 0x000000ff02077207 */ /* 0x000fe40000800000 */
[----:B------:R-:W-:-:S03]  /*bf80*/  LOP3.LUT R8, R8, R3, RZ, 0x3c, !PT ;  /* 0x0000000308087212 */ /* 0x000fc600078e3cff */
[----:B0-----:R-:W-:Y:S01]  /*bf90*/  IMAD R6, R7, 0x8, R0 ;  /* 0x0000000807067824 */ /* 0x001fe200078e0200 */
[----:B------:R-:W-:Y:S01]  /*bfa0*/  SHF.L.U32 R5, R8, 0x1f, RZ ;  /* 0x0000001f08057819 */ /* 0x000fe200000006ff */
[----:B-1----:R-:W-:Y:S06]  /*bfb0*/  @!P0 BRA `(.L_x_259) ;  /* 0x0000000400b08947 */ /* 0x002fec0003800000 */
.L_x_277:
        /* <DEDUP_REMOVED lines=9> */
.L_x_278:
        /* <DEDUP_REMOVED lines=9> */
.L_x_279:
        /* <DEDUP_REMOVED lines=9> */
.L_x_280:
[----:B------:R-:W1:Y:S01]  /*c170*/  SYNCS.PHASECHK.TRANS64.TRYWAIT P0, [R9+URZ], R4 ;  /* 0x00000004090075a7 */ /* 0x000e62000800017f */
[----:B------:R-:W-:-:S05]  /*c180*/  VIADD R2, R7, 0x1 ;  /* 0x0000000107027836 */ /* 0x000fca0000000000 */
[----:B------:R-:W-:-:S04]  /*c190*/  ISETP.NE.AND P1, PT, R2, 0xb, PT ;  /* 0x0000000b0200780c */ /* 0x000fc80003f25270 */
[----:B------:R-:W-:Y:S02]  /*c1a0*/  SEL R3, RZ, 0x1, P1 ;  /* 0x00000001ff037807 */ /* 0x000fe40000800000 */
[----:B------:R-:W-:Y:S02]  /*c1b0*/  SEL R7, R2, RZ, P1 ;  /* 0x000000ff02077207 */ /* 0x000fe40000800000 */
[----:B------:R-:W-:-:S03]  /*c1c0*/  LOP3.LUT R8, R8, R3, RZ, 0x3c, !PT ;  /* 0x0000000308087212 */ /* 0x000fc600078e3cff */
[----:B------:R-:W-:Y:S01]  /*c1d0*/  IMAD R10, R7, 0x8, R0 ;  /* 0x00000008070a7824 */ /* 0x000fe200078e0200 */
[----:B0-----:R-:W-:Y:S01]  /*c1e0*/  SHF.L.U32 R5, R8, 0x1f, RZ ;  /* 0x0000001f08057819 */ /* 0x001fe200000006ff */
[----:B-1----:R-:W-:Y:S06]  /*c1f0*/  @!P0 BRA `(.L_x_263) ;  /* 0x0000000400708947 */ /* 0x002fec0003800000 */
.L_x_281:
[----:B------:R-:W1:Y:S01]  /*c200*/  SYNCS.PHASECHK.TRANS64.TRYWAIT P0, [R10+URZ], R5 ;  /* 0x000000050a0075a7 */ /* 0x000e62000800017f */
[----:B------:R-:W-:-:S05]  /*c210*/  VIADD R2, R7, 0x1 ;  /* 0x0000000107027836 */ /* 0x000fca0000000000 */
[----:B------:R-:W-:-:S04]  /*c220*/  ISETP.NE.AND P1, PT, R2, 0xb, PT ;  /* 0x0000000b0200780c */ /* 0x000fc80003f25270 */
[----:B------:R-:W-:Y:S02]  /*c230*/  SEL R3, RZ, 0x1, P1 ;  /* 0x00000001ff037807 */ /* 0x000fe40000800000 */
[----:B------:R-:W-:Y:S02]  /*c240*/  SEL R7, R2, RZ, P1 ;  /* 0x000000ff02077207 */ /* 0x000fe40000800000 */
[----:B0-----:R-:W-:-:S03]  /*c250*/  LOP3.LUT R9, R8, R3, RZ, 0x3c, !PT ;  /* 0x0000000308097212 */ /* 0x001fc600078e3cff */
[----:B------:R-:W-:Y:S01]  /*c260*/  IMAD R11, R7, 0x8, R0 ;  /* 0x00000008070b7824 */ /* 0x000fe200078e0200 */
[----:B------:R-:W-:Y:S01]  /*c270*/  SHF.L.U32 R6, R9, 0x1f, RZ ;  /* 0x0000001f09067819 */ /* 0x000fe200000006ff */
[----:B-1----:R-:W-:Y:S06]  /*c280*/  @!P0 BRA `(.L_x_264) ;  /* 0x0000000400608947 */ /* 0x002fec0003800000 */
.L_x_282:
[----:B------:R-:W1:Y:S01]  /*c290*/  SYNCS.PHASECHK.TRANS64.TRYWAIT P0, [R11+URZ], R6 ;  /* 0x000000060b0075a7 */ /* 0x000e62000800017f */
[----:B------:R-:W-:-:S05]  /*c2a0*/  VIADD R2, R7, 0x1 ;  /* 0x0000000107027836 */ /* 0x000fca0000000000 */
[----:B------:R-:W-:-:S04]  /*c2b0*/  ISETP.NE.AND P1, PT, R2, 0xb, PT ;  /* 0x0000000b0200780c */ /* 0x000fc80003f25270 */
[----:B------:R-:W-:Y:S02]  /*c2c0*/  SEL R4, RZ, 0x1, P1 ;  /* 0x00000001ff047807 */ /* 0x000fe40000800000 */
[----:B------:R-:W-:Y:S02]  /*c2d0*/  SEL R3, R2, RZ, P1 ;  /* 0x000000ff02037207 */ /* 0x000fe40000800000 */
[----:B------:R-:W-:Y:S01]  /*c2e0*/  LOP3.LUT R4, R9, R4, RZ, 0x3c, !PT ;  /* 0x0000000409047212 */ /* 0x000fe200078e3cff */
[----:B-1----:R-:W-:Y:S06]  /*c2f0*/  @!P0 BRA `(.L_x_265) ;  /* 0x0000000400588947 */ /* 0x002fec0003800000 */
.L_x_283:
[----:B------:R-:W-:Y:S01]  /*c300*/  IMAD R3, R3, 0x8, R0 ;  /* 0x0000000803037824 */ /* 0x000fe200078e0200 */
[----:B------:R-:W-:-:S07]  /*c310*/  SHF.L.U32 R0, R4, 0x1f, RZ ;  /* 0x0000001f04007819 */ /* 0x000fce00000006ff */
.L_x_266:
[----:B--2---:R2:W3:Y:S02]  /*c320*/  SYNCS.PHASECHK.TRANS64.TRYWAIT P0, [R3+URZ], R0 ;  /* 0x00000000030075a7 */ /* 0x0044e4000800017f */
[----:B---3--:R-:W-:Y:S05]  /*c330*/  @!P0 NANOSLEEP.SYNCS 0x989680 ;  /* 0x009896800000895d */ /* 0x008fea0003900000 */
[----:B------:R-:W3:Y:S02]  /*c340*/  @!P0 SYNCS.PHASECHK.TRANS64 P0, [R3+URZ], R0 ;  /* 0x00000000030085a7 */ /* 0x000ee4000800007f */
[----:B---3--:R-:W-:Y:S05]  /*c350*/  @!P0 BRA `(.L_x_266) ;  /* 0xfffffffc00f08947 */ /* 0x008fea000383ffff */
.L_x_254:
[----:B------:R-:W-:Y:S05]  /*c360*/  BSYNC B0 ;  /* 0x0000000000007941 */ /* 0x000fea0003800000 */
.L_x_253:
[----:B------:R-:W-:Y:S05]  /*c370*/  EXIT ;  /* 0x000000000000794d */ /* 0x000fea0003800000 */
.L_x_22:
[----:B-1----:R-:W-:-:S04]  /*c380*/  IMAD.U32 R11, RZ, RZ, UR6 ;  /* 0x00000006ff0b7e24 */ /* 0x002fc8000f8e00ff */
[----:B------:R1:W4:Y:S03]  /*c390*/  SYNCS.PHASECHK.TRANS64.TRYWAIT P0, [R11+URZ], R10 ;  /* 0x0000000a0b0075a7 */ /* 0x000326000800017f */
[----:B----4-:R-:W-:Y:S05]  /*c3a0*/  @!P0 NANOSLEEP.SYNCS 0x989680 ;  /* 0x009896800000895d */ /* 0x010fea0003900000 */
[----:B------:R-:W4:Y:S02]  /*c3b0*/  @!P0 SYNCS.PHASECHK.TRANS64 P0, [R11+URZ], R10 ;  /* 0x0000000a0b0085a7 */ /* 0x000f24000800007f */
[----:B----4-:R-:W-:Y:S05]  /*c3c0*/  @!P0 BRA `(.L_x_22) ;  /* 0xfffffffc00ec8947 */ /* 0x010fea000383ffff */
[----:B------:R-:W-:Y:S05]  /*c3d0*/  BRA `(.L_x_21) ;  /* 0xffffff5400c87947 */ /* 0x000fea000383ffff */
.L_x_28:
[----:B-1----:R-:W-:-:S04]  /*c3e0*/  IMAD.U32 R13, RZ, RZ, UR12 ;  /* 0x0000000cff0d7e24 */ /* 0x002fc8000f8e00ff */
[----:B------:R1:W4:Y:S03]  /*c3f0*/  SYNCS.PHASECHK.TRANS64.TRYWAIT P0, [R13+URZ], R12 ;  /* 0x0000000c0d0075a7 */ /* 0x000326000800017f */
[----:B----4-:R-:W-:Y:S05]  /*c400*/  @!P0 NANOSLEEP.SYNCS 0x989680 ;  /* 0x009896800000895d */ /* 0x010fea0003900000 */
[----:B------:R-:W4:Y:S02]  /*c410*/  @!P0 SYNCS.PHASECHK.TRANS64 P0, [R13+URZ], R12 ;  /* 0x0000000c0d0085a7 */ /* 0x000f24000800007f */
[----:B----4-:R-:W-:Y:S05]  /*c420*/  @!P0 BRA `(.L_x_28) ;  /* 0xfffffffc00ec8947 */ /* 0x010fea000383ffff */
[----:B------:R-:W-:Y:S05]  /*c430*/  BRA `(.L_x_27) ;  /* 0xffffff6000c87947 */ /* 0x000fea000383ffff */
.L_x_241:
[----:B------:R-:W-:Y:S01]  /*c440*/  BSSY B1, `(.L_x_267) ;  /* 0x0000006000017945 */ /* 0x000fe20003800000 */
[----:B------:R-:W-:-:S07]  /*c450*/  IMAD.MOV.U32 R6, RZ, RZ, -0x1 ;  /* 0xffffffffff067424 */ /* 0x000fce00078e00ff */
[----:B------:R-:W-:Y:S05]  /*c460*/  WARPSYNC.COLLECTIVE R6, `(.L_x_268) ;  /* 0x00000000060c7348 */ /* 0x000fea0003c00000 */
[----:B------:R-:W-:Y:S02]  /*c470*/  ELECT P0, UR62, PT ;  /* 0x00000000003e782f */ /* 0x000fe40003800000 */
[----:B------:R-:W-:Y:S01]  /*c480*/  MOV R6, UR62 ;  /* 0x0000003e00067c02 */ /* 0x000fe20008000f00 */
[----:B------:R-:W-:Y:S10]  /*c490*/  ENDCOLLECTIVE ;  /* 0x000000000000791b */ /* 0x000ff40003800000 */
.L_x_268:
[----:B------:R-:W-:Y:S05]  /*c4a0*/  BSYNC B1 ;  /* 0x0000000000017941 */ /* 0x000fea0003800000 */
.L_x_267:
[----:B------:R-:W-:Y:S05]  /*c4b0*/  BRA `(.L_x_269) ;  /* 0xffffffec00447947 */ /* 0x000fea000383ffff */
.L_x_244:
[----:B0-----:R0:W1:Y:S02]  /*c4c0*/  SYNCS.PHASECHK.TRANS64.TRYWAIT P0, [R18+URZ+0x58], R9 ;  /* 0x00005809120075a7 */ /* 0x001064000800017f */
[----:B-1----:R-:W-:Y:S05]  /*c4d0*/  @!P0 NANOSLEEP.SYNCS 0x989680 ;  /* 0x009896800000895d */ /* 0x002fea0003900000 */
[----:B------:R-:W1:Y:S02]  /*c4e0*/  @!P0 SYNCS.PHASECHK.TRANS64 P0, [R18+URZ+0x58], R9 ;  /* 0x00005809120085a7 */ /* 0x000e64000800007f */
[----:B-1----:R-:W-:Y:S05]  /*c4f0*/  @!P0 BRA `(.L_x_244) ;  /* 0xfffffffc00f08947 */ /* 0x002fea000383ffff */
[----:B------:R-:W-:Y:S05]  /*c500*/  BRA `(.L_x_270) ;  /* 0xffffffec00807947 */ /* 0x000fea000383ffff */
.L_x_252:
[----:B------:R-:W-:Y:S01]  /*c510*/  BSSY B0, `(.L_x_271) ;  /* 0x0000006000007945 */ /* 0x000fe20003800000 */
[----:B------:R-:W-:-:S07]  /*c520*/  IMAD.MOV.U32 R6, RZ, RZ, -0x1 ;  /* 0xffffffffff067424 */ /* 0x000fce00078e00ff */
[----:B------:R-:W-:Y:S05]  /*c530*/  WARPSYNC.COLLECTIVE R6, `(.L_x_272) ;  /* 0x00000000060c7348 */ /* 0x000fea0003c00000 */
[----:B------:R-:W-:Y:S02]  /*c540*/  ELECT P0, UR62, PT ;  /* 0x00000000003e782f */ /* 0x000fe40003800000 */
[----:B------:R-:W-:Y:S01]  /*c550*/  MOV R6, UR62 ;  /* 0x0000003e00067c02 */ /* 0x000fe20008000f00 */
[----:B------:R-:W-:Y:S10]  /*c560*/  ENDCOLLECTIVE ;  /* 0x000000000000791b */ /* 0x000ff40003800000 */
.L_x_272:
[----:B------:R-:W-:Y:S05]  /*c570*/  BSYNC B0 ;  /* 0x0000000000007941 */ /* 0x000fea0003800000 */
.L_x_271:
[----:B------:R-:W-:Y:S05]  /*c580*/  BRA `(.L_x_273) ;  /* 0xfffffff400cc7947 */ /* 0x000fea000383ffff */
.L_x_256:
[----:B0-----:R0:W1:Y:S02]  /*c590*/  SYNCS.PHASECHK.TRANS64.TRYWAIT P0, [R6+URZ], R3 ;  /* 0x00000003060075a7 */ /* 0x001064000800017f */
[----:B-1----:R-:W-:Y:S05]  /*c5a0*/  @!P0 NANOSLEEP.SYNCS 0x989680 ;  /* 0x009896800000895d */ /* 0x002fea0003900000 */
[----:B------:R-:W1:Y:S02]  /*c5b0*/  @!P0 SYNCS.PHASECHK.TRANS64 P0, [R6+URZ], R3 ;  /* 0x00000003060085a7 */ /* 0x000e64000800007f */
[----:B-1----:R-:W-:Y:S05]  /*c5c0*/  @!P0 BRA `(.L_x_256) ;  /* 0xfffffffc00f08947 */ /* 0x002fea000383ffff */
[----:B------:R-:W-:Y:S05]  /*c5d0*/  BRA `(.L_x_274) ;  /* 0xfffffff8000c7947 */ /* 0x000fea000383ffff */
.L_x_257:
[----:B0-----:R0:W1:Y:S02]  /*c5e0*/  SYNCS.PHASECHK.TRANS64.TRYWAIT P0, [R7+URZ], R4 ;  /* 0x00000004070075a7 */ /* 0x001064000800017f */
[----:B-1----:R-:W-:Y:S05]  /*c5f0*/  @!P0 NANOSLEEP.SYNCS 0x989680 ;  /* 0x009896800000895d */ /* 0x002fea0003900000 */
[----:B------:R-:W1:Y:S02]  /*c600*/  @!P0 SYNCS.PHASECHK.TRANS64 P0, [R7+URZ], R4 ;  /* 0x00000004070085a7 */ /* 0x000e64000800007f */
[----:B-1----:R-:W-:Y:S05]  /*c610*/  @!P0 BRA `(.L_x_257) ;  /* 0xfffffffc00f08947 */ /* 0x002fea000383ffff */
[----:B------:R-:W-:Y:S05]  /*c620*/  BRA `(.L_x_275) ;  /* 0xfffffff8001c7947 */ /* 0x000fea000383ffff */
.L_x_258:
[----:B0-----:R0:W1:Y:S02]  /*c630*/  SYNCS.PHASECHK.TRANS64.TRYWAIT P0, [R6+URZ], R5 ;  /* 0x00000005060075a7 */ /* 0x001064000800017f */
[----:B-1----:R-:W-:Y:S05]  /*c640*/  @!P0 NANOSLEEP.SYNCS 0x989680 ;  /* 0x009896800000895d */ /* 0x002fea0003900000 */
[----:B------:R-:W1:Y:S02]  /*c650*/  @!P0 SYNCS.PHASECHK.TRANS64 P0, [R6+URZ], R5 ;  /* 0x00000005060085a7 */ /* 0x000e64000800007f */
[----:B-1----:R-:W-:Y:S05]  /*c660*/  @!P0 BRA `(.L_x_258) ;  /* 0xfffffffc00f08947 */ /* 0x002fea000383ffff */
[----:B------:R-:W-:Y:S05]  /*c670*/  BRA `(.L_x_276) ;  /* 0xfffffff8002c7947 */ /* 0x000fea000383ffff */
.L_x_259:
[----:B0-----:R0:W1:Y:S02]  /*c680*/  SYNCS.PHASECHK.TRANS64.TRYWAIT P0, [R9+URZ], R4 ;  /* 0x00000004090075a7 */ /* 0x001064000800017f */
[----:B-1----:R-:W-:Y:S05]  /*c690*/  @!P0 NANOSLEEP.SYNCS 0x989680 ;  /* 0x009896800000895d */ /* 0x002fea0003900000 */
[----:B------:R-:W1:Y:S02]  /*c6a0*/  @!P0 SYNCS.PHASECHK.TRANS64 P0, [R9+URZ], R4 ;  /* 0x00000004090085a7 */ /* 0x000e64000800007f */
[----:B-1----:R-:W-:Y:S05]  /*c6b0*/  @!P0 BRA `(.L_x_259) ;  /* 0xfffffffc00f08947 */ /* 0x002fea000383ffff */
[----:B------:R-:W-:Y:S05]  /*c6c0*/  BRA `(.L_x_277) ;  /* 0xfffffff8003c7947 */ /* 0x000fea000383ffff */
.L_x_260:
[----:B0-----:R0:W1:Y:S02]  /*c6d0*/  SYNCS.PHASECHK.TRANS64.TRYWAIT P0, [R6+URZ], R5 ;  /* 0x00000005060075a7 */ /* 0x001064000800017f */
[----:B-1----:R-:W-:Y:S05]  /*c6e0*/  @!P0 NANOSLEEP.SYNCS 0x989680 ;  /* 0x009896800000895d */ /* 0x002fea0003900000 */
[----:B------:R-:W1:Y:S02]  /*c6f0*/  @!P0 SYNCS.PHASECHK.TRANS64 P0, [R6+URZ], R5 ;  /* 0x00000005060085a7 */ /* 0x000e64000800007f */
[----:B-1----:R-:W-:Y:S05]  /*c700*/  @!P0 BRA `(.L_x_260) ;  /* 0xfffffffc00f08947 */ /* 0x002fea000383ffff */
[----:B------:R-:W-:Y:S05]  /*c710*/  BRA `(.L_x_278) ;  /* 0xfffffff8004c7947 */ /* 0x000fea000383ffff */
.L_x_261:
[----:B0-----:R0:W1:Y:S02]  /*c720*/  SYNCS.PHASECHK.TRANS64.TRYWAIT P0, [R9+URZ], R4 ;  /* 0x00000004090075a7 */ /* 0x001064000800017f */
[----:B-1----:R-:W-:Y:S05]  /*c730*/  @!P0 NANOSLEEP.SYNCS 0x989680 ;  /* 0x009896800000895d */ /* 0x002fea0003900000 */
[----:B------:R-:W1:Y:S02]  /*c740*/  @!P0 SYNCS.PHASECHK.TRANS64 P0, [R9+URZ], R4 ;  /* 0x00000004090085a7 */ /* 0x000e64000800007f */
[----:B-1----:R-:W-:Y:S05]  /*c750*/  @!P0 BRA `(.L_x_261) ;  /* 0xfffffffc00f08947 */ /* 0x002fea000383ffff */
[----:B------:R-:W-:Y:S05]  /*c760*/  BRA `(.L_x_279) ;  /* 0xfffffff8005c7947 */ /* 0x000fea000383ffff */
.L_x_262:
[----:B0-----:R0:W1:Y:S02]  /*c770*/  SYNCS.PHASECHK.TRANS64.TRYWAIT P0, [R6+URZ], R5 ;  /* 0x00000005060075a7 */ /* 0x001064000800017f */
[----:B-1----:R-:W-:Y:S05]  /*c780*/  @!P0 NANOSLEEP.SYNCS 0x989680 ;  /* 0x009896800000895d */ /* 0x002fea0003900000 */
[----:B------:R-:W1:Y:S02]  /*c790*/  @!P0 SYNCS.PHASECHK.TRANS64 P0, [R6+URZ], R5 ;  /* 0x00000005060085a7 */ /* 0x000e64000800007f */
[----:B-1----:R-:W-:Y:S05]  /*c7a0*/  @!P0 BRA `(.L_x_262) ;  /* 0xfffffffc00f08947 */ /* 0x002fea000383ffff */
[----:B------:R-:W-:Y:S05]  /*c7b0*/  BRA `(.L_x_280) ;  /* 0xfffffff8006c7947 */ /* 0x000fea000383ffff */
.L_x_263:
[----:B0-----:R0:W1:Y:S02]  /*c7c0*/  SYNCS.PHASECHK.TRANS64.TRYWAIT P0, [R9+URZ], R4 ;  /* 0x00000004090075a7 */ /* 0x001064000800017f */
[----:B-1----:R-:W-:Y:S05]  /*c7d0*/  @!P0 NANOSLEEP.SYNCS 0x989680 ;  /* 0x009896800000895d */ /* 0x002fea0003900000 */
[----:B------:R-:W1:Y:S02]  /*c7e0*/  @!P0 SYNCS.PHASECHK.TRANS64 P0, [R9+URZ], R4 ;  /* 0x00000004090085a7 */ /* 0x000e64000800007f */
[----:B-1----:R-:W-:Y:S05]  /*c7f0*/  @!P0 BRA `(.L_x_263) ;  /* 0xfffffffc00f08947 */ /* 0x002fea000383ffff */
[----:B------:R-:W-:Y:S05]  /*c800*/  BRA `(.L_x_281) ;  /* 0xfffffff8007c7947 */ /* 0x000fea000383ffff */
.L_x_264:
[----:B0-----:R0:W1:Y:S02]  /*c810*/  SYNCS.PHASECHK.TRANS64.TRYWAIT P0, [R10+URZ], R5 ;  /* 0x000000050a0075a7 */ /* 0x001064000800017f */
[----:B-1----:R-:W-:Y:S05]  /*c820*/  @!P0 NANOSLEEP.SYNCS 0x989680 ;  /* 0x009896800000895d */ /* 0x002fea0003900000 */
[----:B------:R-:W1:Y:S02]  /*c830*/  @!P0 SYNCS.PHASECHK.TRANS64 P0, [R10+URZ], R5 ;  /* 0x000000050a0085a7 */ /* 0x000e64000800007f */
[----:B-1----:R-:W-:Y:S05]  /*c840*/  @!P0 BRA `(.L_x_264) ;  /* 0xfffffffc00f08947 */ /* 0x002fea000383ffff */
[----:B------:R-:W-:Y:S05]  /*c850*/  BRA `(.L_x_282) ;  /* 0xfffffff8008c7947 */ /* 0x000fea000383ffff */
.L_x_265:
[----:B-1----:R1:W2:Y:S02]  /*c860*/  SYNCS.PHASECHK.TRANS64.TRYWAIT P0, [R11+URZ], R6 ;  /* 0x000000060b0075a7 */ /* 0x0022a4000800017f */
[----:B--2---:R-:W-:Y:S05]  /*c870*/  @!P0 NANOSLEEP.SYNCS 0x989680 ;  /* 0x009896800000895d */ /* 0x004fea0003900000 */
[----:B------:R-:W2:Y:S02]  /*c880*/  @!P0 SYNCS.PHASECHK.TRANS64 P0, [R11+URZ], R6 ;  /* 0x000000060b0085a7 */ /* 0x000ea4000800007f */
[----:B--2---:R-:W-:Y:S05]  /*c890*/  @!P0 BRA `(.L_x_265) ;  /* 0xfffffffc00f08947 */ /* 0x004fea000383ffff */
[----:B------:R-:W-:Y:S05]  /*c8a0*/  BRA `(.L_x_283) ;  /* 0xfffffff800947947 */ /* 0x000fea000383ffff */
.L_x_284:
[----:B------:R-:W-:-:S00]  /*c8b0*/  BRA `(.L_x_284) ;  /* 0xfffffffc00fc7947 */ /* 0x000fc0000383ffff */
[----:B------:R-:W-:-:S00]  /*c8c0*/  NOP ;  /* 0x0000000000007918 */ /* 0x000fc00000000000 */
        /* <DEDUP_REMOVED lines=11> */
.L_x_285:


//--------------------- .nv.shared._ZN7cutlass13device_kernelINS_4gemm6kernel13GemmUniversalIN4cute5tupleIJiiiiEEENS1_10collective13CollectiveMmaINS1_37MainloopSm90TmaGmmaWarpSpecializedFP8ILi11ENS5_IJNS4_1CILi2EEENSA_ILi1EEESC_EEENS1_35KernelTmaWarpSpecializedCooperativeEEENS5_IJNSA_ILi128EEENSA_ILi192EEENSA_ILi64EEEEEENS_12float_e4m3_tENS5_IJlSC_lEEESK_SL_NS4_8TiledMMAINS4_8MMA_AtomIJNS4_4SM904GMMA31MMA_64x192x32_F32E4M3E4M3_SS_TNILNSP_7ScaleInE1ELSR_1EEEEEENS4_6LayoutISD_NS5_IJSC_NSA_ILi0EEESV_EEEEENS5_IJNS4_10UnderscoreESY_SY_EEEEENS4_13SM90_TMA_LOADENS4_14ComposedLayoutINS4_7SwizzleILi2ELi4ELi3EEENS4_18smem_ptr_flag_bitsILi8EEENSU_INS5_IJNSA_ILi8EEESI_EEENS5_IJSI_SC_EEEEEEEvNS4_8identityENS4_23SM90_TMA_LOAD_MULTICASTES1B_vS1C_EENS_8epilogue10collective6detail29Sm90TmaWarpSpecializedAdapterINS1G_15DefaultEpilogueISK_SL_SL_NS1F_6thread17LinearCombinationISK_Li1EffLNS1K_9ScaleType4KindE0ELNS_15FloatRoundStyleE2ESK_EENS1_15EpilogueDefaultEEEEEvvEEEEvNT_6ParamsE --------------------------
	.section	.nv.shared._ZN7cutlass13device_kernelINS_4gemm6kernel13GemmUniversalIN4cute5tupleIJiiiiEEENS1_10collective13CollectiveMmaINS1_37MainloopSm90TmaGmmaWarpSpecializedFP8ILi11ENS5_IJNS4_1CILi2EEENSA_ILi1EEESC_EEENS1_35KernelTmaWarpSpecializedCooperativeEEENS5_IJNSA_ILi128EEENSA_ILi192EEENSA_ILi64EEEEEENS_12float_e4m3_tENS5_IJlSC_lEEESK_SL_NS4_8TiledMMAINS4_8MMA_AtomIJNS4_4SM904GMMA31MMA_64x192x32_F32E4M3E4M3_SS_TNILNSP_7ScaleInE1ELSR_1EEEEEENS4_6LayoutISD_NS5_IJSC_NSA_ILi0EEESV_EEEEENS5_IJNS4_10UnderscoreESY_SY_EEEEENS4_13SM90_TMA_LOADENS4_14ComposedLayoutINS4_7SwizzleILi2ELi4ELi3EEENS4_18smem_ptr_flag_bitsILi8EEENSU_INS5_IJNSA_ILi8EEESI_EEENS5_IJSI_SC_EEEEEEEvNS4_8identityENS4_23SM90_TMA_LOAD_MULTICASTES1B_vS1C_EENS_8epilogue10collective6detail29Sm90TmaWarpSpecializedAdapterINS1G_15DefaultEpilogueISK_SL_SL_NS1F_6thread17LinearCombinationISK_Li1EffLNS1K_9ScaleType4KindE0ELNS_15FloatRoundStyleE2ESK_EENS1_15EpilogueDefaultEEEEEvvEEEEvNT_6ParamsE,"aw",@nobits
	.sectionflags	@""
	.align	16
	.zero		1024


//--------------------- .nv.shared.reserved.0     --------------------------
	.section	.nv.shared.reserved.0,"aw",@nobits
	.weak		__nv_reservedSMEM_offset_0_alias
	.size		__nv_reservedSMEM_offset_0_alias, 0, 0
	.other		__nv_reservedSMEM_offset_0_alias,@"STO_CUDA_RESERVED_SHARED STV_DEFAULT"
__nv_reservedSMEM_offset_0_alias:
	.zero		0


//--------------------- .nv.global                --------------------------
	.section	.nv.global,"aw",@nobits
.nv.global:
	.type		_ZN40_INTERNAL_d1b81e0a_4_k_cu_37f0ea84_122414cute1_E,@object
	.size		_ZN40_INTERNAL_d1b81e0a_4_k_cu_37f0ea84_122414cute1_E,(_ZN40_INTERNAL_d1b81e0a_4_k_cu_37f0ea84_122414cuda3std3__45__cpo6cbeginE - _ZN40_INTERNAL_d1b81e0a_4_k_cu_37f0ea84_122414cute1_E)
_ZN40_INTERNAL_d1b81e0a_4_k_cu_37f0ea84_122414cute1_E:
	.zero		1
	.type		_ZN40_INTERNAL_d1b81e0a_4_k_cu_37f0ea84_122414cuda3std3__45__cpo6cbeginE,@object
	.size		_ZN40_INTERNAL_d1b81e0a_4_k_cu_37f0ea84_122414cuda3std3__45__cpo6cbeginE,(_ZN40_INTERNAL_d1b81e0a_4_k_cu_37f0ea84_122414cuda3std3__48in_placeE - _ZN40_INTERNAL_d1b81e0a_4_k_cu_37f0ea84_122414cuda3std3__45__cpo6cbeginE)
_ZN40_INTERNAL_d1b81e0a_4_k_cu_37f0ea84_122414cuda3std3__45__cpo6cbeginE:
	.zero		1
	.type		_ZN40_INTERNAL_d1b81e0a_4_k_cu_37f0ea84_122414cuda3std3__48in_placeE,@object
	.size		_ZN40_INTERNAL_d1b81e0a_4_k_cu_37f0ea84_122414cuda3std3__48in_placeE,(_ZN40_INTERNAL_d1b81e0a_4_k_cu_37f0ea84_122414cuda3std6ranges3__45__cpo9iter_moveE - _ZN40_INTERNAL_d1b81e0a_4_k_cu_37f0ea84_122414cuda3std3__48in_placeE)
_ZN40_INTERNAL_d1b81e0a_4_k_cu_37f0ea84_122414cuda3std3__48in_placeE:
	.zero		1
	.type		_ZN40_INTERNAL_d1b81e0a_4_k_cu_37f0ea84_122414cuda3std6ranges3__45__cpo9iter_moveE,@object
	.size		_ZN40_INTERNAL_d1b81e0a_4_k_cu_37f0ea84_122414cuda3std6ranges3__45__cpo9iter_moveE,(_ZN40_INTERNAL_d1b81e0a_4_k_cu_37f0ea84_122414cuda3std3__45__cpo5beginE - _ZN40_INTERNAL_d1b81e0a_4_k_cu_37f0ea84_122414cuda3std6ranges3__45__cpo9iter_moveE)
_ZN40_INTERNAL_d1b81e0a_4_k_cu_37f0ea84_122414cuda3std6ranges3__45__cpo9iter_moveE:
	.zero		1
	.type		_ZN40_INTERNAL_d1b81e0a_4_k_cu_37f0ea84_122414cuda3std3__45__cpo5beginE,@object
	.size		_ZN40_INTERNAL_d1b81e0a_4_k_cu_37f0ea84_122414cuda3std3__45__cpo5beginE,(_ZN40_INTERNAL_d1b81e0a_4_k_cu_37f0ea84_122414cuda3std3__442_GLOBAL__N__d1b81e0a_4_k_cu_37f0ea84_122416ignoreE - _ZN40_INTERNAL_d1b81e0a_4_k_cu_37f0ea84_122414cuda3std3__45__cpo5beginE)
_ZN40_INTERNAL_d1b81e0a_4_k_cu_37f0ea84_122414cuda3std3__45__cpo5beginE:
	.zero		1
	.type		_ZN40_INTERNAL_d1b81e0a_4_k_cu_37f0ea84_122414cuda3std3__442_GLOBAL__N__d1b81e0a_4_k_cu_37f0ea84_122416ignoreE,@object
	.size		_ZN40_INTERNAL_d1b81e0a_4_k_cu_37f0ea84_122414cuda3std3__442_GLOBAL__N__d1b81e0a_4_k_cu_37f0ea84_122416ignoreE,(_ZN40_INTERNAL_d1b81e0a_4_k_cu_37f0ea84_122414cute7productE - _ZN40_INTERNAL_d1b81e0a_4_k_cu_37f0ea84_122414cuda3std3__442_GLOBAL__N__d1b81e0a_4_k_cu_37f0ea84_122416ignoreE)
_ZN40_INTERNAL_d1b81e0a_4_k_cu_37f0ea84_122414cuda3std3__442_GLOBAL__N__d1b81e0a_4_k_cu_37f0ea84_122416ignoreE:
	.zero		1
	.type		_ZN40_INTERNAL_d1b81e0a_4_k_cu_37f0ea84_122414cute7productE,@object
	.size		_ZN40_INTERNAL_d1b81e0a_4_k_cu_37f0ea84_122414cute7productE,(_ZN40_INTERNAL_d1b81e0a_4_k_cu_37f0ea84_122414cuda3std3__45__cpo3endE - _ZN40_INTERNAL_d1b81e0a_4_k_cu_37f0ea84_122414cute7productE)
_ZN40_INTERNAL_d1b81e0a_4_k_cu_37f0ea84_122414cute7productE:
	.zero		1
	.type		_ZN40_INTERNAL_d1b81e0a_4_k_cu_37f0ea84_122414cuda3std3__45__cpo3endE,@object
	.size		_ZN40_INTERNAL_d1b81e0a_4_k_cu_37f0ea84_122414cuda3std3__45__cpo3endE,(_ZN40_INTERNAL_d1b81e0a_4_k_cu_37f0ea84_122414cuda3std3__419piecewise_constructE - _ZN40_INTERNAL_d1b81e0a_4_k_cu_37f0ea84_122414cuda3std3__45__cpo3endE)
_ZN40_INTERNAL_d1b81e0a_4_k_cu_37f0ea84_122414cuda3std3__45__cpo3endE:
	.zero		1
	.type		_ZN40_INTERNAL_d1b81e0a_4_k_cu_37f0ea84_122414cuda3std3__419piecewise_constructE,@object
	.size		_ZN40_INTERNAL_d1b81e0a_4_k_cu_37f0ea84_122414cuda3std3__419piecewise_constructE,(_ZN40_INTERNAL_d1b81e0a_4_k_cu_37f0ea84_122414cuda3std3__45__cpo4cendE - _ZN40_INTERNAL_d1b81e0a_4_k_cu_37f0ea84_122414cuda3std3__419piecewise_constructE)
_ZN40_INTERNAL_d1b81e0a_4_k_cu_37f0ea84_122414cuda3std3__419piecewise_constructE:
	.zero		1
	.type		_ZN40_INTERNAL_d1b81e0a_4_k_cu_37f0ea84_122414cuda3std3__45__cpo4cendE,@object
	.size		_ZN40_INTERNAL_d1b81e0a_4_k_cu_37f0ea84_122414cuda3std3__45__cpo4cendE,(_ZN40_INTERNAL_d1b81e0a_4_k_cu_37f0ea84_122414cuda3std6ranges3__45__cpo4swapE - _ZN40_INTERNAL_d1b81e0a_4_k_cu_37f0ea84_122414cuda3std3__45__cpo4cendE)
_ZN40_INTERNAL_d1b81e0a_4_k_cu_37f0ea84_122414cuda3std3__45__cpo4cendE:
	.zero		1
	.type		_ZN40_INTERNAL_d1b81e0a_4_k_cu_37f0ea84_122414cuda3std6ranges3__45__cpo4swapE,@object
	.size		_ZN40_INTERNAL_d1b81e0a_4_k_cu_37f0ea84_122414cuda3std6ranges3__45__cpo4swapE,(.L_7 - _ZN40_INTERNAL_d1b81e0a_4_k_cu_37f0ea84_122414cuda3std6ranges3__45__cpo4swapE)
_ZN40_INTERNAL_d1b81e0a_4_k_cu_37f0ea84_122414cuda3std6ranges3__45__cpo4swapE:
	.zero		1
.L_7:


//--------------------- .nv.constant0._ZN7cutlass13device_kernelINS_4gemm6kernel13GemmUniversalIN4cute5tupleIJiiiiEEENS1_10collective13CollectiveMmaINS1_37MainloopSm90TmaGmmaWarpSpecializedFP8ILi11ENS5_IJNS4_1CILi2EEENSA_ILi1EEESC_EEENS1_35KernelTmaWarpSpecializedCooperativeEEENS5_IJNSA_ILi128EEENSA_ILi192EEENSA_ILi64EEEEEENS_12float_e4m3_tENS5_IJlSC_lEEESK_SL_NS4_8TiledMMAINS4_8MMA_AtomIJNS4_4SM904GMMA31MMA_64x192x32_F32E4M3E4M3_SS_TNILNSP_7ScaleInE1ELSR_1EEEEEENS4_6LayoutISD_NS5_IJSC_NSA_ILi0EEESV_EEEEENS5_IJNS4_10UnderscoreESY_SY_EEEEENS4_13SM90_TMA_LOADENS4_14ComposedLayoutINS4_7SwizzleILi2ELi4ELi3EEENS4_18smem_ptr_flag_bitsILi8EEENSU_INS5_IJNSA_ILi8EEESI_EEENS5_IJSI_SC_EEEEEEEvNS4_8identityENS4_23SM90_TMA_LOAD_MULTICASTES1B_vS1C_EENS_8epilogue10collective6detail29Sm90TmaWarpSpecializedAdapterINS1G_15DefaultEpilogueISK_SL_SL_NS1F_6thread17LinearCombinationISK_Li1EffLNS1K_9ScaleType4KindE0ELNS_15FloatRoundStyleE2ESK_EENS1_15EpilogueDefaultEEEEEvvEEEEvNT_6ParamsE --------------------------
	.section	.nv.constant0._ZN7cutlass13device_kernelINS_4gemm6kernel13GemmUniversalIN4cute5tupleIJiiiiEEENS1_10collective13CollectiveMmaINS1_37MainloopSm90TmaGmmaWarpSpecializedFP8ILi11ENS5_IJNS4_1CILi2EEENSA_ILi1EEESC_EEENS1_35KernelTmaWarpSpecializedCooperativeEEENS5_IJNSA_ILi128EEENSA_ILi192EEENSA_ILi64EEEEEENS_12float_e4m3_tENS5_IJlSC_lEEESK_SL_NS4_8TiledMMAINS4_8MMA_AtomIJNS4_4SM904GMMA31MMA_64x192x32_F32E4M3E4M3_SS_TNILNSP_7ScaleInE1ELSR_1EEEEEENS4_6LayoutISD_NS5_IJSC_NSA_ILi0EEESV_EEEEENS5_IJNS4_10UnderscoreESY_SY_EEEEENS4_13SM90_TMA_LOADENS4_14ComposedLayoutINS4_7SwizzleILi2ELi4ELi3EEENS4_18smem_ptr_flag_bitsILi8EEENSU_INS5_IJNSA_ILi8EEESI_EEENS5_IJSI_SC_EEEEEEEvNS4_8identityENS4_23SM90_TMA_LOAD_MULTICASTES1B_vS1C_EENS_8epilogue10collective6detail29Sm90TmaWarpSpecializedAdapterINS1G_15DefaultEpilogueISK_SL_SL_NS1F_6thread17LinearCombinationISK_Li1EffLNS1K_9ScaleType4KindE0ELNS_15FloatRoundStyleE2ESK_EENS1_15EpilogueDefaultEEEEEvvEEEEvNT_6ParamsE,"a",@progbits
	.sectionflags	@""
	.align	4
.nv.constant0._ZN7cutlass13device_kernelINS_4gemm6kernel13GemmUniversalIN4cute5tupleIJiiiiEEENS1_10collective13CollectiveMmaINS1_37MainloopSm90TmaGmmaWarpSpecializedFP8ILi11ENS5_IJNS4_1CILi2EEENSA_ILi1EEESC_EEENS1_35KernelTmaWarpSpecializedCooperativeEEENS5_IJNSA_ILi128EEENSA_ILi192EEENSA_ILi64EEEEEENS_12float_e4m3_tENS5_IJlSC_lEEESK_SL_NS4_8TiledMMAINS4_8MMA_AtomIJNS4_4SM904GMMA31MMA_64x192x32_F32E4M3E4M3_SS_TNILNSP_7ScaleInE1ELSR_1EEEEEENS4_6LayoutISD_NS5_IJSC_NSA_ILi0EEESV_EEEEENS5_IJNS4_10UnderscoreESY_SY_EEEEENS4_13SM90_TMA_LOADENS4_14ComposedLayoutINS4_7SwizzleILi2ELi4ELi3EEENS4_18smem_ptr_flag_bitsILi8EEENSU_INS5_IJNSA_ILi8EEESI_EEENS5_IJSI_SC_EEEEEEEvNS4_8identityENS4_23SM90_TMA_LOAD_MULTICASTES1B_vS1C_EENS_8epilogue10collective6detail29Sm90TmaWarpSpecializedAdapterINS1G_15DefaultEpilogueISK_SL_SL_NS1F_6thread17LinearCombinationISK_Li1EffLNS1K_9ScaleType4KindE0ELNS_15FloatRoundStyleE2ESK_EENS1_15EpilogueDefaultEEEEEvvEEEEvNT_6ParamsE:
	.zero		1664


//--------------------- SYMBOLS --------------------------

	.type		.nv.reservedSmem.offset0,@object
	.size		.nv.reservedSmem.offset0,0x4
